	.target	sm_90a

	.elftype	@"ET_EXEC"


//--------------------- .note.nv.tkinfo           --------------------------
	.section	.note.nv.tkinfo,"",@"SHT_NOTE"
	.sectionflags	@"SHF_NOTE_NV_TKINFO"
	.tkinfo
        /*0018*/ 	.word	0x00000002
        /*0030*/ 	.string	""
        /*0030*/ 	.string	"ptxas"
        /*0030*/ 	.string	"Cuda compilation tools, release 13.0, V13.0.88"
        /*0030*/ 	.string	"Build cuda_13.0.r13.0/compiler.36424714_0"
        /*0030*/ 	.string	"-arch sm_90a -m 64 "



//--------------------- .note.nv.cuinfo           --------------------------
	.section	.note.nv.cuinfo,"",@"SHT_NOTE"
	.sectionflags	@"SHF_NOTE_NV_CUINFO"
        /*0018*/ 	.short	0x0002
        /*001a*/ 	.short	0x005a
        /*001c*/ 	.short	0x0082
	.zero		2


//--------------------- .nv.info                  --------------------------
	.section	.nv.info,"",@"SHT_CUDA_INFO"
	.align	4


	//----- nvinfo : EIATTR_REGCOUNT
	.align		4
        /*0000*/ 	.byte	0x04, 0x2f
        /*0002*/ 	.short	(.L_15 - .L_14)
	.align		4
.L_14:
        /*0004*/ 	.word	index@(_ZN7cutlass13device_kernelINS_4gemm6kernel13GemmUniversalIN4cute5tupleIJiiiiEEENS1_10collective13CollectiveMmaINS1_34MainloopSm90TmaGmmaWarpSpecializedILi5ENS5_IJNS4_1CILi2EEESB_NSA_ILi1EEEEEENS1_35KernelTmaWarpSpecializedCooperativeEEENS5_IJNSA_ILi128EEESG_NSA_ILi64EEEEEEaNS5_IJlSC_lEEEaSJ_NS4_8TiledMMAINS4_8MMA_AtomIJNS4_4SM904GMMA27MMA_64x128x32_S32S8S8_SS_TNEEEENS4_6LayoutINS5_IJSB_SC_SC_EEENS5_IJSC_NSA_ILi0EEESS_EEEEENS5_IJNS4_10UnderscoreESV_SV_EEEEENS4_23SM90_TMA_LOAD_MULTICASTENS4_14ComposedLayoutINS4_7SwizzleILi2ELi4ELi3EEENS4_18smem_ptr_flag_bitsILi8EEENSQ_INS5_IJNSA_ILi8EEESH_EEENS5_IJSH_SC_EEEEEEEvNS4_8identityESY_S18_vS19_EENS_8epilogue10collective6detail29Sm90TmaWarpSpecializedAdapterINS1C_15DefaultEpilogueIaSJ_SJ_NS1B_6thread17LinearCombinationIaLi1EiiLNS1G_9ScaleType4KindE0ELNS_15FloatRoundStyleE2EaEENS1_15EpilogueDefaultEEEEEvvEEEEvNT_6ParamsE)
        /*0008*/ 	.word	0x000000a8


	//----- nvinfo : EIATTR_FRAME_SIZE
	.align		4
.L_15:
        /*000c*/ 	.byte	0x04, 0x11
        /*000e*/ 	.short	(.L_17 - .L_16)
	.align		4
.L_16:
        /*0010*/ 	.word	index@(_ZN7cutlass13device_kernelINS_4gemm6kernel13GemmUniversalIN4cute5tupleIJiiiiEEENS1_10collective13CollectiveMmaINS1_34MainloopSm90TmaGmmaWarpSpecializedILi5ENS5_IJNS4_1CILi2EEESB_NSA_ILi1EEEEEENS1_35KernelTmaWarpSpecializedCooperativeEEENS5_IJNSA_ILi128EEESG_NSA_ILi64EEEEEEaNS5_IJlSC_lEEEaSJ_NS4_8TiledMMAINS4_8MMA_AtomIJNS4_4SM904GMMA27MMA_64x128x32_S32S8S8_SS_TNEEEENS4_6LayoutINS5_IJSB_SC_SC_EEENS5_IJSC_NSA_ILi0EEESS_EEEEENS5_IJNS4_10UnderscoreESV_SV_EEEEENS4_23SM90_TMA_LOAD_MULTICASTENS4_14ComposedLayoutINS4_7SwizzleILi2ELi4ELi3EEENS4_18smem_ptr_flag_bitsILi8EEENSQ_INS5_IJNSA_ILi8EEESH_EEENS5_IJSH_SC_EEEEEEEvNS4_8identityESY_S18_vS19_EENS_8epilogue10collective6detail29Sm90TmaWarpSpecializedAdapterINS1C_15DefaultEpilogueIaSJ_SJ_NS1B_6thread17LinearCombinationIaLi1EiiLNS1G_9ScaleType4KindE0ELNS_15FloatRoundStyleE2EaEENS1_15EpilogueDefaultEEEEEvvEEEEvNT_6ParamsE)
        /*0014*/ 	.word	0x00000000


	//----- nvinfo : EIATTR_MIN_STACK_SIZE
	.align		4
.L_17:
        /*0018*/ 	.byte	0x04, 0x12
        /*001a*/ 	.short	(.L_19 - .L_18)
	.align		4
.L_18:
        /*001c*/ 	.word	index@(_ZN7cutlass13device_kernelINS_4gemm6kernel13GemmUniversalIN4cute5tupleIJiiiiEEENS1_10collective13CollectiveMmaINS1_34MainloopSm90TmaGmmaWarpSpecializedILi5ENS5_IJNS4_1CILi2EEESB_NSA_ILi1EEEEEENS1_35KernelTmaWarpSpecializedCooperativeEEENS5_IJNSA_ILi128EEESG_NSA_ILi64EEEEEEaNS5_IJlSC_lEEEaSJ_NS4_8TiledMMAINS4_8MMA_AtomIJNS4_4SM904GMMA27MMA_64x128x32_S32S8S8_SS_TNEEEENS4_6LayoutINS5_IJSB_SC_SC_EEENS5_IJSC_NSA_ILi0EEESS_EEEEENS5_IJNS4_10UnderscoreESV_SV_EEEEENS4_23SM90_TMA_LOAD_MULTICASTENS4_14ComposedLayoutINS4_7SwizzleILi2ELi4ELi3EEENS4_18smem_ptr_flag_bitsILi8EEENSQ_INS5_IJNSA_ILi8EEESH_EEENS5_IJSH_SC_EEEEEEEvNS4_8identityESY_S18_vS19_EENS_8epilogue10collective6detail29Sm90TmaWarpSpecializedAdapterINS1C_15DefaultEpilogueIaSJ_SJ_NS1B_6thread17LinearCombinationIaLi1EiiLNS1G_9ScaleType4KindE0ELNS_15FloatRoundStyleE2EaEENS1_15EpilogueDefaultEEEEEvvEEEEvNT_6ParamsE)
        /*0020*/ 	.word	0x00000000
.L_19:


//--------------------- .nv.compat                --------------------------
	.section	.nv.compat,"",@"SHT_CUDA_COMPAT_INFO"
	.align	4
        /*0000*/ 	.byte	0x02, 0x09, 0x01, 0x00, 0x02, 0x02, 0x04, 0x00, 0x02, 0x05, 0x05, 0x00, 0x03, 0x07, 0x01, 0x01
        /*0010*/ 	.byte	0x02, 0x03, 0x01, 0x00, 0x02, 0x06, 0x01, 0x00, 0x04, 0x0b, 0x08, 0x00, 0x00, 0x00, 0x00, 0x00
        /*0020*/ 	.byte	0x00, 0x00, 0x00, 0x00


//--------------------- .nv.info._ZN7cutlass13device_kernelINS_4gemm6kernel13GemmUniversalIN4cute5tupleIJiiiiEEENS1_10collective13CollectiveMmaINS1_34MainloopSm90TmaGmmaWarpSpecializedILi5ENS5_IJNS4_1CILi2EEESB_NSA_ILi1EEEEEENS1_35KernelTmaWarpSpecializedCooperativeEEENS5_IJNSA_ILi128EEESG_NSA_ILi64EEEEEEaNS5_IJlSC_lEEEaSJ_NS4_8TiledMMAINS4_8MMA_AtomIJNS4_4SM904GMMA27MMA_64x128x32_S32S8S8_SS_TNEEEENS4_6LayoutINS5_IJSB_SC_SC_EEENS5_IJSC_NSA_ILi0EEESS_EEEEENS5_IJNS4_10UnderscoreESV_SV_EEEEENS4_23SM90_TMA_LOAD_MULTICASTENS4_14ComposedLayoutINS4_7SwizzleILi2ELi4ELi3EEENS4_18smem_ptr_flag_bitsILi8EEENSQ_INS5_IJNSA_ILi8EEESH_EEENS5_IJSH_SC_EEEEEEEvNS4_8identityESY_S18_vS19_EENS_8epilogue10collective6detail29Sm90TmaWarpSpecializedAdapterINS1C_15DefaultEpilogueIaSJ_SJ_NS1B_6thread17LinearCombinationIaLi1EiiLNS1G_9ScaleType4KindE0ELNS_15FloatRoundStyleE2EaEENS1_15EpilogueDefaultEEEEEvvEEEEvNT_6ParamsE --------------------------
	.section	.nv.info._ZN7cutlass13device_kernelINS_4gemm6kernel13GemmUniversalIN4cute5tupleIJiiiiEEENS1_10collective13CollectiveMmaINS1_34MainloopSm90TmaGmmaWarpSpecializedILi5ENS5_IJNS4_1CILi2EEESB_NSA_ILi1EEEEEENS1_35KernelTmaWarpSpecializedCooperativeEEENS5_IJNSA_ILi128EEESG_NSA_ILi64EEEEEEaNS5_IJlSC_lEEEaSJ_NS4_8TiledMMAINS4_8MMA_AtomIJNS4_4SM904GMMA27MMA_64x128x32_S32S8S8_SS_TNEEEENS4_6LayoutINS5_IJSB_SC_SC_EEENS5_IJSC_NSA_ILi0EEESS_EEEEENS5_IJNS4_10UnderscoreESV_SV_EEEEENS4_23SM90_TMA_LOAD_MULTICASTENS4_14ComposedLayoutINS4_7SwizzleILi2ELi4ELi3EEENS4_18smem_ptr_flag_bitsILi8EEENSQ_INS5_IJNSA_ILi8EEESH_EEENS5_IJSH_SC_EEEEEEEvNS4_8identityESY_S18_vS19_EENS_8epilogue10collective6detail29Sm90TmaWarpSpecializedAdapterINS1C_15DefaultEpilogueIaSJ_SJ_NS1B_6thread17LinearCombinationIaLi1EiiLNS1G_9ScaleType4KindE0ELNS_15FloatRoundStyleE2EaEENS1_15EpilogueDefaultEEEEEvvEEEEvNT_6ParamsE,"",@"SHT_CUDA_INFO"
	.sectionflags	@""
	.align	4


	//----- nvinfo : EIATTR_CUDA_API_VERSION
	.align		4
        /*0000*/ 	.byte	0x04, 0x37
        /*0002*/ 	.short	(.L_21 - .L_20)
.L_20:
        /*0004*/ 	.word	0x00000082


	//----- nvinfo : EIATTR_KPARAM_INFO
	.align		4
.L_21:
        /*0008*/ 	.byte	0x04, 0x17
        /*000a*/ 	.short	(.L_23 - .L_22)
.L_22:
        /*000c*/ 	.word	0x00000000
        /*0010*/ 	.short	0x0000
        /*0012*/ 	.short	0x0070
        /*0014*/ 	.byte	0x00, 0xf0, 0x01, 0x10


	//----- nvinfo : EIATTR_SPARSE_MMA_MASK
	.align		4
.L_23:
        /*0018*/ 	.byte	0x03, 0x50
        /*001a*/ 	.short	0x0000


	//----- nvinfo : EIATTR_MAXREG_COUNT
	.align		4
        /*001c*/ 	.byte	0x03, 0x1b
        /*001e*/ 	.short	0x00a8


	//----- nvinfo : EIATTR_NUM_BARRIERS
	.align		4
        /*0020*/ 	.byte	0x02, 0x4c
        /*0022*/ 	.byte	0x01
	.zero		1


	//----- nvinfo : EIATTR_EXTERNS
	.align		4
        /*0024*/ 	.byte	0x04, 0x0f
        /*0026*/ 	.short	(.L_25 - .L_24)


	//   ....[0]....
	.align		4
.L_24:
        /*0028*/ 	.word	index@(__assertfail)


	//----- nvinfo : EIATTR_MERCURY_ISA_VERSION
	.align		4
.L_25:
        /*002c*/ 	.byte	0x03, 0x5f
        /*002e*/ 	.short	0x0101


	//----- nvinfo : EIATTR_INT_WARP_WIDE_INSTR_OFFSETS
	.align		4
        /*0030*/ 	.byte	0x04, 0x31
        /*0032*/ 	.short	(.L_27 - .L_26)


	//   ....[0]....
.L_26:
        /*0034*/ 	.word	0x000004a0


	//   ....[1]....
        /*0038*/ 	.word	0x000004d0


	//   ....[2]....
        /*003c*/ 	.word	0x00000690


	//----- nvinfo : EIATTR_COOP_GROUP_MASK_REGIDS
	.align		4
.L_27:
        /*0040*/ 	.byte	0x04, 0x29
        /*0042*/ 	.short	(.L_29 - .L_28)


	//   ....[0]....
.L_28:
        /*0044*/ 	.word	0xffffffff


	//   ....[1]....
        /*0048*/ 	.word	0xffffffff


	//   ....[2]....
        /*004c*/ 	.word	0xffffffff


	//   ....[3]....
        /*0050*/ 	.word	0xffffffff


	//   ....[4]....
        /*0054*/ 	.word	0xffffffff


	//   ....[5]....
        /*0058*/ 	.word	0xffffffff


	//----- nvinfo : EIATTR_COOP_GROUP_INSTR_OFFSETS
	.align		4
.L_29:
        /*005c*/ 	.byte	0x04, 0x28
        /*005e*/ 	.short	(.L_31 - .L_30)


	//   ....[0]....
.L_30:
        /*0060*/ 	.word	0x00000060


	//   ....[1]....
        /*0064*/ 	.word	0x00000070


	//   ....[2]....
        /*0068*/ 	.word	0x00000130


	//   ....[3]....
        /*006c*/ 	.word	0x000002f0


	//   ....[4]....
        /*0070*/ 	.word	0x00000810


	//   ....[5]....
        /*0074*/ 	.word	0x00001240


	//----- nvinfo : EIATTR_REG_RECONFIG
	.align		4
.L_31:
        /*0078*/ 	.byte	0x01, 0x54
	.zero		2


	//----- nvinfo : EIATTR_SYSCALL_OFFSETS
	.align		4
        /*007c*/ 	.byte	0x04, 0x46
        /*007e*/ 	.short	(.L_33 - .L_32)


	//   ....[0]....
.L_32:
        /*0080*/ 	.word	0x00001400


	//----- nvinfo : EIATTR_MBARRIER_INSTR_OFFSETS
	.align		4
.L_33:
        /*0084*/ 	.byte	0x04, 0x39
        /*0086*/ 	.short	(.L_35 - .L_34)


	//   ....[0]....
.L_34:
        /*0088*/ 	.word	0x00000230
        /*008c*/ 	.word	0x000000ff
        /*0090*/ 	.word	0x00000000
        /*0094*/ 	.short	0x0100
        /*0096*/ 	.byte	0x08
	.zero		1


	//   ....[1]....
        /*0098*/ 	.word	0x00000240
        /*009c*/ 	.word	0x000000ff
        /*00a0*/ 	.word	0x00000028
        /*00a4*/ 	.short	0x0100
        /*00a6*/ 	.byte	0x08
	.zero		1


	//   ....[2]....
        /*00a8*/ 	.word	0x00000250
        /*00ac*/ 	.word	0x000000ff
        /*00b0*/ 	.word	0x00000008
        /*00b4*/ 	.short	0x0100
        /*00b6*/ 	.byte	0x08
	.zero		1


	//   ....[3]....
        /*00b8*/ 	.word	0x00000260
        /*00bc*/ 	.word	0x000000ff
        /*00c0*/ 	.word	0x00000030
        /*00c4*/ 	.short	0x0100
        /*00c6*/ 	.byte	0x08
	.zero		1


	//   ....[4]....
        /*00c8*/ 	.word	0x00000270
        /*00cc*/ 	.word	0x000000ff
        /*00d0*/ 	.word	0x00000010
        /*00d4*/ 	.short	0x0100
        /*00d6*/ 	.byte	0x08
	.zero		1


	//   ....[5]....
        /*00d8*/ 	.word	0x00000280
        /*00dc*/ 	.word	0x000000ff
        /*00e0*/ 	.word	0x00000038
        /*00e4*/ 	.short	0x0100
        /*00e6*/ 	.byte	0x08
	.zero		1


	//   ....[6]....
        /*00e8*/ 	.word	0x00000290
        /*00ec*/ 	.word	0x000000ff
        /*00f0*/ 	.word	0x00000018
        /*00f4*/ 	.short	0x0100
        /*00f6*/ 	.byte	0x08
	.zero		1


	//   ....[7]....
        /*00f8*/ 	.word	0x000002a0
        /*00fc*/ 	.word	0x000000ff
        /*0100*/ 	.word	0x00000040
        /*0104*/ 	.short	0x0100
        /*0106*/ 	.byte	0x08
	.zero		1


	//   ....[8]....
        /*0108*/ 	.word	0x000002b0
        /*010c*/ 	.word	0x000000ff
        /*0110*/ 	.word	0x00000020
        /*0114*/ 	.short	0x0100
        /*0116*/ 	.byte	0x08
	.zero		1


	//   ....[9]....
        /*0118*/ 	.word	0x000002c0
        /*011c*/ 	.word	0x000000ff
        /*0120*/ 	.word	0x00000048
        /*0124*/ 	.short	0x0100
        /*0126*/ 	.byte	0x08
	.zero		1


	//   ....[10]....
        /*0128*/ 	.word	0x00000710
        /*012c*/ 	.word	0x000000ff
        /*0130*/ 	.word	0x00000060
        /*0134*/ 	.short	0x0100
        /*0136*/ 	.byte	0x06
	.zero		1


	//   ....[11]....
        /*0138*/ 	.word	0x000007a0
        /*013c*/ 	.word	0x000000ff
        /*0140*/ 	.word	0x00000068
        /*0144*/ 	.short	0x0100
        /*0146*/ 	.byte	0x06
	.zero		1


	//   ....[12]....
        /*0148*/ 	.word	0x000014d0
        /*014c*/ 	.word	0x00000003
        /*0150*/ 	.word	0x00000000
        /*0154*/ 	.short	0x010a
        /*0156*/ 	.byte	0x3f
	.zero		1


	//   ....[13]....
        /*0158*/ 	.word	0x00001510
        /*015c*/ 	.word	0x00000003
        /*0160*/ 	.word	0x00000000
        /*0164*/ 	.short	0x010a
        /*0166*/ 	.byte	0x3f
	.zero		1


	//   ....[14]....
        /*0168*/ 	.word	0x000017e0
        /*016c*/ 	.word	0x00000005
        /*0170*/ 	.word	0x00000000
        /*0174*/ 	.short	0x010a
        /*0176*/ 	.byte	0x3f
	.zero		1


	//   ....[15]....
        /*0178*/ 	.word	0x00001820
        /*017c*/ 	.word	0x00000005
        /*0180*/ 	.word	0x00000000
        /*0184*/ 	.short	0x010a
        /*0186*/ 	.byte	0x3f
	.zero		1


	//   ....[16]....
        /*0188*/ 	.word	0x00001980
        /*018c*/ 	.word	0x00000005
        /*0190*/ 	.word	0x00000000
        /*0194*/ 	.short	0x0101
        /*0196*/ 	.byte	0x3f
	.zero		1


	//   ....[17]....
        /*0198*/ 	.word	0x00001ba0
        /*019c*/ 	.word	0x00000003
        /*01a0*/ 	.word	0x00000000
        /*01a4*/ 	.short	0x0101
        /*01a6*/ 	.byte	0x3f
	.zero		1


	//   ....[18]....
        /*01a8*/ 	.word	0x00006190
        /*01ac*/ 	.word	0x0000000e
        /*01b0*/ 	.word	0x00000028
        /*01b4*/ 	.short	0x010a
        /*01b6*/ 	.byte	0x3f
	.zero		1


	//   ....[19]....
        /*01b8*/ 	.word	0x00006510
        /*01bc*/ 	.word	0x00000006
        /*01c0*/ 	.word	0x00000068
        /*01c4*/ 	.short	0x0101
        /*01c6*/ 	.byte	0x3f
	.zero		1


	//   ....[20]....
        /*01c8*/ 	.word	0x00006c40
        /*01cc*/ 	.word	0x00000007
        /*01d0*/ 	.word	0x00000000
        /*01d4*/ 	.short	0x010a
        /*01d6*/ 	.byte	0x3f
	.zero		1


	//   ....[21]....
        /*01d8*/ 	.word	0x00006cc0
        /*01dc*/ 	.word	0x00000009
        /*01e0*/ 	.word	0x00000000
        /*01e4*/ 	.short	0x010a
        /*01e6*/ 	.byte	0x3f
	.zero		1


	//   ....[22]....
        /*01e8*/ 	.word	0x00006d50
        /*01ec*/ 	.word	0x00000006
        /*01f0*/ 	.word	0x00000000
        /*01f4*/ 	.short	0x010a
        /*01f6*/ 	.byte	0x3f
	.zero		1


	//   ....[23]....
        /*01f8*/ 	.word	0x00006de0
        /*01fc*/ 	.word	0x00000009
        /*0200*/ 	.word	0x00000000
        /*0204*/ 	.short	0x010a
        /*0206*/ 	.byte	0x3f
	.zero		1


	//   ....[24]....
        /*0208*/ 	.word	0x00006e70
        /*020c*/ 	.word	0x00000003
        /*0210*/ 	.word	0x00000000
        /*0214*/ 	.short	0x010a
        /*0216*/ 	.byte	0x3f
	.zero		1


	//   ....[25]....
        /*0218*/ 	.word	0x00006ed0
        /*021c*/ 	.word	0x00000003
        /*0220*/ 	.word	0x00000000
        /*0224*/ 	.short	0x010a
        /*0226*/ 	.byte	0x3f
	.zero		1


	//   ....[26]....
        /*0228*/ 	.word	0x00006f20
        /*022c*/ 	.word	0x00000005
        /*0230*/ 	.word	0x00000000
        /*0234*/ 	.short	0x010a
        /*0236*/ 	.byte	0x3f
	.zero		1


	//   ....[27]....
        /*0238*/ 	.word	0x00006ff0
        /*023c*/ 	.word	0x0000000e
        /*0240*/ 	.word	0x00000028
        /*0244*/ 	.short	0x010a
        /*0246*/ 	.byte	0x3f
	.zero		1


	//   ....[28]....
        /*0248*/ 	.word	0x000070c0
        /*024c*/ 	.word	0x00000007
        /*0250*/ 	.word	0x00000000
        /*0254*/ 	.short	0x010a
        /*0256*/ 	.byte	0x3f
	.zero		1


	//   ....[29]....
        /*0258*/ 	.word	0x00007110
        /*025c*/ 	.word	0x00000009
        /*0260*/ 	.word	0x00000000
        /*0264*/ 	.short	0x010a
        /*0266*/ 	.byte	0x3f
	.zero		1


	//   ....[30]....
        /*0268*/ 	.word	0x00007160
        /*026c*/ 	.word	0x00000006
        /*0270*/ 	.word	0x00000000
        /*0274*/ 	.short	0x010a
        /*0276*/ 	.byte	0x3f
	.zero		1


	//   ....[31]....
        /*0278*/ 	.word	0x000071b0
        /*027c*/ 	.word	0x00000009
        /*0280*/ 	.word	0x00000000
        /*0284*/ 	.short	0x010a
        /*0286*/ 	.byte	0x3f
	.zero		1


	//----- nvinfo : EIATTR_NUM_MBARRIERS
	.align		4
.L_35:
        /*0288*/ 	.byte	0x03, 0x38
        /*028a*/ 	.short	0x000c


	//----- nvinfo : EIATTR_EXIT_INSTR_OFFSETS
	.align		4
        /*028c*/ 	.byte	0x04, 0x1c
        /*028e*/ 	.short	(.L_37 - .L_36)


	//   ....[0]....
.L_36:
        /*0290*/ 	.word	0x00000970


	//   ....[1]....
        /*0294*/ 	.word	0x00001180


	//   ....[2]....
        /*0298*/ 	.word	0x000057b0


	//   ....[3]....
        /*029c*/ 	.word	0x00005d10


	//   ....[4]....
        /*02a0*/ 	.word	0x00006ec0


	//----- nvinfo : EIATTR_MAX_THREADS
	.align		4
.L_37:
        /*02a4*/ 	.byte	0x04, 0x05
        /*02a6*/ 	.short	(.L_39 - .L_38)
.L_38:
        /*02a8*/ 	.word	0x00000180
        /*02ac*/ 	.word	0x00000001
        /*02b0*/ 	.word	0x00000001


	//----- nvinfo : EIATTR_CRS_STACK_SIZE
	.align		4
.L_39:
        /*02b4*/ 	.byte	0x04, 0x1e
        /*02b6*/ 	.short	(.L_41 - .L_40)
.L_40:
        /*02b8*/ 	.word	0x00000000


	//----- nvinfo : EIATTR_CBANK_PARAM_SIZE
	.align		4
.L_41:
        /*02bc*/ 	.byte	0x03, 0x19
        /*02be*/ 	.short	0x0470


	//----- nvinfo : EIATTR_PARAM_CBANK
	.align		4
        /*02c0*/ 	.byte	0x04, 0x0a
        /*02c2*/ 	.short	(.L_43 - .L_42)
	.align		4
.L_42:
        /*02c4*/ 	.word	index@(.nv.constant0._ZN7cutlass13device_kernelINS_4gemm6kernel13GemmUniversalIN4cute5tupleIJiiiiEEENS1_10collective13CollectiveMmaINS1_34MainloopSm90TmaGmmaWarpSpecializedILi5ENS5_IJNS4_1CILi2EEESB_NSA_ILi1EEEEEENS1_35KernelTmaWarpSpecializedCooperativeEEENS5_IJNSA_ILi128EEESG_NSA_ILi64EEEEEEaNS5_IJlSC_lEEEaSJ_NS4_8TiledMMAINS4_8MMA_AtomIJNS4_4SM904GMMA27MMA_64x128x32_S32S8S8_SS_TNEEEENS4_6LayoutINS5_IJSB_SC_SC_EEENS5_IJSC_NSA_ILi0EEESS_EEEEENS5_IJNS4_10UnderscoreESV_SV_EEEEENS4_23SM90_TMA_LOAD_MULTICASTENS4_14ComposedLayoutINS4_7SwizzleILi2ELi4ELi3EEENS4_18smem_ptr_flag_bitsILi8EEENSQ_INS5_IJNSA_ILi8EEESH_EEENS5_IJSH_SC_EEEEEEEvNS4_8identityESY_S18_vS19_EENS_8epilogue10collective6detail29Sm90TmaWarpSpecializedAdapterINS1C_15DefaultEpilogueIaSJ_SJ_NS1B_6thread17LinearCombinationIaLi1EiiLNS1G_9ScaleType4KindE0ELNS_15FloatRoundStyleE2EaEENS1_15EpilogueDefaultEEEEEvvEEEEvNT_6ParamsE)
        /*02c8*/ 	.short	0x0210
        /*02ca*/ 	.short	0x0470


	//----- nvinfo : EIATTR_SW_WAR
	.align		4
.L_43:
        /*02cc*/ 	.byte	0x04, 0x36
        /*02ce*/ 	.short	(.L_45 - .L_44)
.L_44:
        /*02d0*/ 	.word	0x00000008
.L_45:


//--------------------- .nv.callgraph             --------------------------
	.section	.nv.callgraph,"",@"SHT_CUDA_CALLGRAPH"
	.align	4
	.sectionentsize	8
	.align		4
        /*0000*/ 	.word	0x00000000
	.align		4
        /*0004*/ 	.word	0xffffffff
	.align		4
        /*0008*/ 	.word	index@(_ZN7cutlass13device_kernelINS_4gemm6kernel13GemmUniversalIN4cute5tupleIJiiiiEEENS1_10collective13CollectiveMmaINS1_34MainloopSm90TmaGmmaWarpSpecializedILi5ENS5_IJNS4_1CILi2EEESB_NSA_ILi1EEEEEENS1_35KernelTmaWarpSpecializedCooperativeEEENS5_IJNSA_ILi128EEESG_NSA_ILi64EEEEEEaNS5_IJlSC_lEEEaSJ_NS4_8TiledMMAINS4_8MMA_AtomIJNS4_4SM904GMMA27MMA_64x128x32_S32S8S8_SS_TNEEEENS4_6LayoutINS5_IJSB_SC_SC_EEENS5_IJSC_NSA_ILi0EEESS_EEEEENS5_IJNS4_10UnderscoreESV_SV_EEEEENS4_23SM90_TMA_LOAD_MULTICASTENS4_14ComposedLayoutINS4_7SwizzleILi2ELi4ELi3EEENS4_18smem_ptr_flag_bitsILi8EEENSQ_INS5_IJNSA_ILi8EEESH_EEENS5_IJSH_SC_EEEEEEEvNS4_8identityESY_S18_vS19_EENS_8epilogue10collective6detail29Sm90TmaWarpSpecializedAdapterINS1C_15DefaultEpilogueIaSJ_SJ_NS1B_6thread17LinearCombinationIaLi1EiiLNS1G_9ScaleType4KindE0ELNS_15FloatRoundStyleE2EaEENS1_15EpilogueDefaultEEEEEvvEEEEvNT_6ParamsE)
	.align		4
        /*000c*/ 	.word	index@(__assertfail)
	.align		4
        /*0010*/ 	.word	0x00000000
	.align		4
        /*0014*/ 	.word	0xfffffffe
	.align		4
        /*0018*/ 	.word	0x00000000
	.align		4
        /*001c*/ 	.word	0xfffffffd
	.align		4
        /*0020*/ 	.word	0x00000000
	.align		4
        /*0024*/ 	.word	0xfffffffc


//--------------------- .nv.constant4             --------------------------
	.section	.nv.constant4,"a",@progbits
	.align	8
	.align		8
.nv.constant4:
        /*0000*/ 	.dword	__assertfail
	.align		8
        /*0008*/ 	.dword	__unnamed_1
	.align		8
        /*0010*/ 	.dword	_ZN39_INTERNAL_27d5b992_4_k_cu_623c133b_57094cuda3std3__45__cpo5beginE
	.align		8
        /*0018*/ 	.dword	_ZN39_INTERNAL_27d5b992_4_k_cu_623c133b_57094cuda3std3__45__cpo3endE
	.align		8
        /*0020*/ 	.dword	_ZN39_INTERNAL_27d5b992_4_k_cu_623c133b_57094cuda3std3__45__cpo6cbeginE
	.align		8
        /*0028*/ 	.dword	_ZN39_INTERNAL_27d5b992_4_k_cu_623c133b_57094cuda3std3__45__cpo4cendE
	.align		8
        /*0030*/ 	.dword	_ZN39_INTERNAL_27d5b992_4_k_cu_623c133b_57094cuda3std3__441_GLOBAL__N__27d5b992_4_k_cu_623c133b_57096ignoreE
	.align		8
        /*0038*/ 	.dword	_ZN39_INTERNAL_27d5b992_4_k_cu_623c133b_57094cuda3std3__419piecewise_constructE
	.align		8
        /*0040*/ 	.dword	_ZN39_INTERNAL_27d5b992_4_k_cu_623c133b_57094cuda3std3__48in_placeE
	.align		8
        /*0048*/ 	.dword	_ZN39_INTERNAL_27d5b992_4_k_cu_623c133b_57094cuda3std6ranges3__45__cpo4swapE
	.align		8
        /*0050*/ 	.dword	_ZN39_INTERNAL_27d5b992_4_k_cu_623c133b_57094cuda3std6ranges3__45__cpo9iter_moveE
	.align		8
        /*0058*/ 	.dword	_ZN39_INTERNAL_27d5b992_4_k_cu_623c133b_57094cute7productE
	.align		8
        /*0060*/ 	.dword	_ZN39_INTERNAL_27d5b992_4_k_cu_623c133b_57094cute1_E
	.align		8
        /*0068*/ 	.dword	$str$22
	.align		8
        /*0070*/ 	.dword	$str$23


//--------------------- .text._ZN7cutlass13device_kernelINS_4gemm6kernel13GemmUniversalIN4cute5tupleIJiiiiEEENS1_10collective13CollectiveMmaINS1_34MainloopSm90TmaGmmaWarpSpecializedILi5ENS5_IJNS4_1CILi2EEESB_NSA_ILi1EEEEEENS1_35KernelTmaWarpSpecializedCooperativeEEENS5_IJNSA_ILi128EEESG_NSA_ILi64EEEEEEaNS5_IJlSC_lEEEaSJ_NS4_8TiledMMAINS4_8MMA_AtomIJNS4_4SM904GMMA27MMA_64x128x32_S32S8S8_SS_TNEEEENS4_6LayoutINS5_IJSB_SC_SC_EEENS5_IJSC_NSA_ILi0EEESS_EEEEENS5_IJNS4_10UnderscoreESV_SV_EEEEENS4_23SM90_TMA_LOAD_MULTICASTENS4_14ComposedLayoutINS4_7SwizzleILi2ELi4ELi3EEENS4_18smem_ptr_flag_bitsILi8EEENSQ_INS5_IJNSA_ILi8EEESH_EEENS5_IJSH_SC_EEEEEEEvNS4_8identityESY_S18_vS19_EENS_8epilogue10collective6detail29Sm90TmaWarpSpecializedAdapterINS1C_15DefaultEpilogueIaSJ_SJ_NS1B_6thread17LinearCombinationIaLi1EiiLNS1G_9ScaleType4KindE0ELNS_15FloatRoundStyleE2EaEENS1_15EpilogueDefaultEEEEEvvEEEEvNT_6ParamsE --------------------------
	.section	.text._ZN7cutlass13device_kernelINS_4gemm6kernel13GemmUniversalIN4cute5tupleIJiiiiEEENS1_10collective13CollectiveMmaINS1_34MainloopSm90TmaGmmaWarpSpecializedILi5ENS5_IJNS4_1CILi2EEESB_NSA_ILi1EEEEEENS1_35KernelTmaWarpSpecializedCooperativeEEENS5_IJNSA_ILi128EEESG_NSA_ILi64EEEEEEaNS5_IJlSC_lEEEaSJ_NS4_8TiledMMAINS4_8MMA_AtomIJNS4_4SM904GMMA27MMA_64x128x32_S32S8S8_SS_TNEEEENS4_6LayoutINS5_IJSB_SC_SC_EEENS5_IJSC_NSA_ILi0EEESS_EEEEENS5_IJNS4_10UnderscoreESV_SV_EEEEENS4_23SM90_TMA_LOAD_MULTICASTENS4_14ComposedLayoutINS4_7SwizzleILi2ELi4ELi3EEENS4_18smem_ptr_flag_bitsILi8EEENSQ_INS5_IJNSA_ILi8EEESH_EEENS5_IJSH_SC_EEEEEEEvNS4_8identityESY_S18_vS19_EENS_8epilogue10collective6detail29Sm90TmaWarpSpecializedAdapterINS1C_15DefaultEpilogueIaSJ_SJ_NS1B_6thread17LinearCombinationIaLi1EiiLNS1G_9ScaleType4KindE0ELNS_15FloatRoundStyleE2EaEENS1_15EpilogueDefaultEEEEEvvEEEEvNT_6ParamsE,"ax",@progbits
	.align	128
.text._ZN7cutlass13device_kernelINS_4gemm6kernel13GemmUniversalIN4cute5tupleIJiiiiEEENS1_10collective13CollectiveMmaINS1_34MainloopSm90TmaGmmaWarpSpecializedILi5ENS5_IJNS4_1CILi2EEESB_NSA_ILi1EEEEEENS1_35KernelTmaWarpSpecializedCooperativeEEENS5_IJNSA_ILi128EEESG_NSA_ILi64EEEEEEaNS5_IJlSC_lEEEaSJ_NS4_8TiledMMAINS4_8MMA_AtomIJNS4_4SM904GMMA27MMA_64x128x32_S32S8S8_SS_TNEEEENS4_6LayoutINS5_IJSB_SC_SC_EEENS5_IJSC_NSA_ILi0EEESS_EEEEENS5_IJNS4_10UnderscoreESV_SV_EEEEENS4_23SM90_TMA_LOAD_MULTICASTENS4_14ComposedLayoutINS4_7SwizzleILi2ELi4ELi3EEENS4_18smem_ptr_flag_bitsILi8EEENSQ_INS5_IJNSA_ILi8EEESH_EEENS5_IJSH_SC_EEEEEEEvNS4_8identityESY_S18_vS19_EENS_8epilogue10collective6detail29Sm90TmaWarpSpecializedAdapterINS1C_15DefaultEpilogueIaSJ_SJ_NS1B_6thread17LinearCombinationIaLi1EiiLNS1G_9ScaleType4KindE0ELNS_15FloatRoundStyleE2EaEENS1_15EpilogueDefaultEEEEEvvEEEEvNT_6ParamsE:
        .type           _ZN7cutlass13device_kernelINS_4gemm6kernel13GemmUniversalIN4cute5tupleIJiiiiEEENS1_10collective13CollectiveMmaINS1_34MainloopSm90TmaGmmaWarpSpecializedILi5ENS5_IJNS4_1CILi2EEESB_NSA_ILi1EEEEEENS1_35KernelTmaWarpSpecializedCooperativeEEENS5_IJNSA_ILi128EEESG_NSA_ILi64EEEEEEaNS5_IJlSC_lEEEaSJ_NS4_8TiledMMAINS4_8MMA_AtomIJNS4_4SM904GMMA27MMA_64x128x32_S32S8S8_SS_TNEEEENS4_6LayoutINS5_IJSB_SC_SC_EEENS5_IJSC_NSA_ILi0EEESS_EEEEENS5_IJNS4_10UnderscoreESV_SV_EEEEENS4_23SM90_TMA_LOAD_MULTICASTENS4_14ComposedLayoutINS4_7SwizzleILi2ELi4ELi3EEENS4_18smem_ptr_flag_bitsILi8EEENSQ_INS5_IJNSA_ILi8EEESH_EEENS5_IJSH_SC_EEEEEEEvNS4_8identityESY_S18_vS19_EENS_8epilogue10collective6detail29Sm90TmaWarpSpecializedAdapterINS1C_15DefaultEpilogueIaSJ_SJ_NS1B_6thread17LinearCombinationIaLi1EiiLNS1G_9ScaleType4KindE0ELNS_15FloatRoundStyleE2EaEENS1_15EpilogueDefaultEEEEEvvEEEEvNT_6ParamsE,@function
        .size           _ZN7cutlass13device_kernelINS_4gemm6kernel13GemmUniversalIN4cute5tupleIJiiiiEEENS1_10collective13CollectiveMmaINS1_34MainloopSm90TmaGmmaWarpSpecializedILi5ENS5_IJNS4_1CILi2EEESB_NSA_ILi1EEEEEENS1_35KernelTmaWarpSpecializedCooperativeEEENS5_IJNSA_ILi128EEESG_NSA_ILi64EEEEEEaNS5_IJlSC_lEEEaSJ_NS4_8TiledMMAINS4_8MMA_AtomIJNS4_4SM904GMMA27MMA_64x128x32_S32S8S8_SS_TNEEEENS4_6LayoutINS5_IJSB_SC_SC_EEENS5_IJSC_NSA_ILi0EEESS_EEEEENS5_IJNS4_10UnderscoreESV_SV_EEEEENS4_23SM90_TMA_LOAD_MULTICASTENS4_14ComposedLayoutINS4_7SwizzleILi2ELi4ELi3EEENS4_18smem_ptr_flag_bitsILi8EEENSQ_INS5_IJNSA_ILi8EEESH_EEENS5_IJSH_SC_EEEEEEEvNS4_8identityESY_S18_vS19_EENS_8epilogue10collective6detail29Sm90TmaWarpSpecializedAdapterINS1C_15DefaultEpilogueIaSJ_SJ_NS1B_6thread17LinearCombinationIaLi1EiiLNS1G_9ScaleType4KindE0ELNS_15FloatRoundStyleE2EaEENS1_15EpilogueDefaultEEEEEvvEEEEvNT_6ParamsE,(.L_x_205 - _ZN7cutlass13device_kernelINS_4gemm6kernel13GemmUniversalIN4cute5tupleIJiiiiEEENS1_10collective13CollectiveMmaINS1_34MainloopSm90TmaGmmaWarpSpecializedILi5ENS5_IJNS4_1CILi2EEESB_NSA_ILi1EEEEEENS1_35KernelTmaWarpSpecializedCooperativeEEENS5_IJNSA_ILi128EEESG_NSA_ILi64EEEEEEaNS5_IJlSC_lEEEaSJ_NS4_8TiledMMAINS4_8MMA_AtomIJNS4_4SM904GMMA27MMA_64x128x32_S32S8S8_SS_TNEEEENS4_6LayoutINS5_IJSB_SC_SC_EEENS5_IJSC_NSA_ILi0EEESS_EEEEENS5_IJNS4_10UnderscoreESV_SV_EEEEENS4_23SM90_TMA_LOAD_MULTICASTENS4_14ComposedLayoutINS4_7SwizzleILi2ELi4ELi3EEENS4_18smem_ptr_flag_bitsILi8EEENSQ_INS5_IJNSA_ILi8EEESH_EEENS5_IJSH_SC_EEEEEEEvNS4_8identityESY_S18_vS19_EENS_8epilogue10collective6detail29Sm90TmaWarpSpecializedAdapterINS1C_15DefaultEpilogueIaSJ_SJ_NS1B_6thread17LinearCombinationIaLi1EiiLNS1G_9ScaleType4KindE0ELNS_15FloatRoundStyleE2EaEENS1_15EpilogueDefaultEEEEEvvEEEEvNT_6ParamsE)
        .other          _ZN7cutlass13device_kernelINS_4gemm6kernel13GemmUniversalIN4cute5tupleIJiiiiEEENS1_10collective13CollectiveMmaINS1_34MainloopSm90TmaGmmaWarpSpecializedILi5ENS5_IJNS4_1CILi2EEESB_NSA_ILi1EEEEEENS1_35KernelTmaWarpSpecializedCooperativeEEENS5_IJNSA_ILi128EEESG_NSA_ILi64EEEEEEaNS5_IJlSC_lEEEaSJ_NS4_8TiledMMAINS4_8MMA_AtomIJNS4_4SM904GMMA27MMA_64x128x32_S32S8S8_SS_TNEEEENS4_6LayoutINS5_IJSB_SC_SC_EEENS5_IJSC_NSA_ILi0EEESS_EEEEENS5_IJNS4_10UnderscoreESV_SV_EEEEENS4_23SM90_TMA_LOAD_MULTICASTENS4_14ComposedLayoutINS4_7SwizzleILi2ELi4ELi3EEENS4_18smem_ptr_flag_bitsILi8EEENSQ_INS5_IJNSA_ILi8EEESH_EEENS5_IJSH_SC_EEEEEEEvNS4_8identityESY_S18_vS19_EENS_8epilogue10collective6detail29Sm90TmaWarpSpecializedAdapterINS1C_15DefaultEpilogueIaSJ_SJ_NS1B_6thread17LinearCombinationIaLi1EiiLNS1G_9ScaleType4KindE0ELNS_15FloatRoundStyleE2EaEENS1_15EpilogueDefaultEEEEEvvEEEEvNT_6ParamsE,@"STO_CUDA_ENTRY STV_DEFAULT"
_ZN7cutlass13device_kernelINS_4gemm6kernel13GemmUniversalIN4cute5tupleIJiiiiEEENS1_10collective13CollectiveMmaINS1_34MainloopSm90TmaGmmaWarpSpecializedILi5ENS5_IJNS4_1CILi2EEESB_NSA_ILi1EEEEEENS1_35KernelTmaWarpSpecializedCooperativeEEENS5_IJNSA_ILi128EEESG_NSA_ILi64EEEEEEaNS5_IJlSC_lEEEaSJ_NS4_8TiledMMAINS4_8MMA_AtomIJNS4_4SM904GMMA27MMA_64x128x32_S32S8S8_SS_TNEEEENS4_6LayoutINS5_IJSB_SC_SC_EEENS5_IJSC_NSA_ILi0EEESS_EEEEENS5_IJNS4_10UnderscoreESV_SV_EEEEENS4_23SM90_TMA_LOAD_MULTICASTENS4_14ComposedLayoutINS4_7SwizzleILi2ELi4ELi3EEENS4_18smem_ptr_flag_bitsILi8EEENSQ_INS5_IJNSA_ILi8EEESH_EEENS5_IJSH_SC_EEEEEEEvNS4_8identityESY_S18_vS19_EENS_8epilogue10collective6detail29Sm90TmaWarpSpecializedAdapterINS1C_15DefaultEpilogueIaSJ_SJ_NS1B_6thread17LinearCombinationIaLi1EiiLNS1G_9ScaleType4KindE0ELNS_15FloatRoundStyleE2EaEENS1_15EpilogueDefaultEEEEEvvEEEEvNT_6ParamsE:
[----:B------:R-:W0:Y:S01]  /*0000*/  LDC R1, c[0x0][0x28] ;  /* 0x00000a00ff017b82 */ /* 0x000e220000000800 */
[----:B------:R-:W1:Y:S01]  /*0010*/  S2R R18, SR_TID.X ;  /* 0x0000000000127919 */ /* 0x000e620000002100 */
[----:B------:R-:W-:Y:S01]  /*0020*/  ELECT P0, URZ, PT ;  /* 0x00000000003f782f */ /* 0x000fe20003800000 */
[----:B------:R-:W-:Y:S01]  /*0030*/  BSSY B0, `(.L_x_0) ;  /* 0x000000f000007945 */ /* 0x000fe20003800000 */
[--C-:B-1----:R-:W-:Y:S02]  /*0040*/  SHF.R.U32.HI R0, RZ, 0x5, R18.reuse ;  /* 0x00000005ff007819 */ /* 0x102fe40000011612 */
[----:B------:R-:W-:-:S03]  /*0050*/  SHF.R.U32.HI R3, RZ, 0x7, R18 ;  /* 0x00000007ff037819 */ /* 0x000fc60000011612 */
[----:B------:R-:W1:Y:S04]  /*0060*/  SHFL.IDX PT, R2, R0, RZ, 0x1f ;  /* 0x00001fff00027589 */ /* 0x000e6800000e0000 */
[----:B------:R2:W3:Y:S01]  /*0070*/  SHFL.IDX PT, R5, R3, RZ, 0x1f ;  /* 0x00001fff03057589 */ /* 0x0004e200000e0000 */
[----:B-1----:R-:W-:-:S13]  /*0080*/  ISETP.NE.OR P0, PT, R2, RZ, !P0 ;  /* 0x000000ff0200720c */ /* 0x002fda0004705670 */
[----:B0-23--:R-:W-:Y:S05]  /*0090*/  @P0 BRA `(.L_x_1) ;  /* 0x0000000000200947 */ /* 0x00dfea0003800000 */
[----:B------:R-:W-:Y:S02]  /*00a0*/  ULDC.64 UR4, c[0x0][0x198] ;  /* 0x0000660000047ab9 */ /* 0x000fe40000000a00 */
[----:B------:R-:W-:Y:S02]  /*00b0*/  UIADD3 UR6, UP0, UR4, 0xf0, URZ ;  /* 0x000000f004067890 */ /* 0x000fe4000ff1e03f */
[----:B------:R-:W-:Y:S02]  /*00c0*/  UIADD3 UR4, UP1, UR4, 0x1f0, URZ ;  /* 0x000001f004047890 */ /* 0x000fe4000ff3e03f */
[----:B------:R-:W-:Y:S02]  /*00d0*/  UIADD3.X UR7, URZ, UR5, URZ, UP0, !UPT ;  /* 0x000000053f077290 */ /* 0x000fe400087fe43f */
[----:B------:R-:W-:-:S07]  /*00e0*/  UIADD3.X UR5, URZ, UR5, URZ, UP1, !UPT ;  /* 0x000000053f057290 */ /* 0x000fce0008ffe43f */
[----:B------:R0:W-:Y:S02]  /*00f0*/  UTMACCTL.PF [UR6] ;  /* 0x00000000060079b9 */ /* 0x0001e40008040000 */
[----:B------:R0:W-:Y:S02]  /*0100*/  UTMACCTL.PF [UR4] ;  /* 0x00000000040079b9 */ /* 0x0001e40008040000 */
[----:B0-----:R-:W-:Y:S01]  /*0110*/  NOP ;  /* 0x0000000000007918 */ /* 0x001fe20000000000 */
.L_x_1:
[----:B------:R-:W-:Y:S05]  /*0120*/  BSYNC B0 ;  /* 0x0000000000007941 */ /* 0x000fea0003800000 */
.L_x_0:
[----:B------:R-:W0:Y:S02]  /*0130*/  SHFL.IDX PT, R3, R0, RZ, 0x1f ;  /* 0x00001fff00037589 */ /* 0x000e2400000e0000 */
[----:B0-----:R-:W-:-:S13]  /*0140*/  ISETP.NE.AND P0, PT, R3, RZ, PT ;  /* 0x000000ff0300720c */ /* 0x001fda0003f05270 */
[----:B------:R-:W-:Y:S05]  /*0150*/  @P0 BRA `(.L_x_2) ;  /* 0x0000000000600947 */ /* 0x000fea0003800000 */
[----:B------:R-:W0:Y:S01]  /*0160*/  S2UR UR8, SR_CgaCtaId ;  /* 0x00000000000879c3 */ /* 0x000e220000008800 */
[----:B------:R-:W-:Y:S01]  /*0170*/  UMOV UR4, 0x400 ;  /* 0x0000040000047882 */ /* 0x000fe20000000000 */
[----:B------:R-:W-:Y:S01]  /*0180*/  UMOV UR5, 0x1 ;  /* 0x0000000100057882 */ /* 0x000fe20000000000 */
[----:B------:R-:W-:Y:S01]  /*0190*/  UMOV UR6, 0x6 ;  /* 0x0000000600067882 */ /* 0x000fe20000000000 */
[----:B------:R-:W-:Y:S01]  /*01a0*/  ELECT P0, URZ, PT ;  /* 0x00000000003f782f */ /* 0x000fe20003800000 */
[----:B------:R-:W-:-:S04]  /*01b0*/  UIADD3 UR6, -UR6, 0x100000, URZ ;  /* 0x0010000006067890 */ /* 0x000fc8000fffe13f */
[----:B------:R-:W-:Y:S02]  /*01c0*/  USHF.L.U32 UR7, UR6, 0xb, URZ ;  /* 0x0000000b06077899 */ /* 0x000fe4000800063f */
[----:B------:R-:W-:Y:S02]  /*01d0*/  USHF.L.U32 UR6, UR6, 0x1, URZ ;  /* 0x0000000106067899 */ /* 0x000fe4000800063f */
[----:B0-----:R-:W-:Y:S02]  /*01e0*/  ULEA UR8, UR8, UR4, 0x18 ;  /* 0x0000000408087291 */ /* 0x001fe4000f8ec03f */
[----:B------:R-:W-:-:S04]  /*01f0*/  UIADD3 UR4, -UR5, 0x100000, URZ ;  /* 0x0010000005047890 */ /* 0x000fc8000fffe13f */
[----:B------:R-:W-:Y:S02]  /*0200*/  USHF.L.U32 UR5, UR4, 0xb, URZ ;  /* 0x0000000b04057899 */ /* 0x000fe4000800063f */
[----:B------:R-:W-:Y:S01]  /*0210*/  USHF.L.U32 UR4, UR4, 0x1, URZ ;  /* 0x0000000104047899 */ /* 0x000fe2000800063f */
[----:B------:R-:W0:Y:S11]  /*0220*/  FENCE.VIEW.ASYNC.S ;  /* 0x00000000000073c6 */ /* 0x000e360000000000 */
[----:B0-----:R0:W1:Y:S01]  /*0230*/  SYNCS.EXCH.64 URZ, [UR8], UR4 ;  /* 0x00000004083f75b2 */ /* 0x0010620008000100 */
[----:B------:R0:W2:Y:S01]  /*0240*/  SYNCS.EXCH.64 URZ, [UR8+0x28], UR6 ;  /* 0x00002806083f75b2 */ /* 0x0000a20008000100 */
[----:B------:R0:W3:Y:S01]  /*0250*/  SYNCS.EXCH.64 URZ, [UR8+0x8], UR4 ;  /* 0x00000804083f75b2 */ /* 0x0000e20008000100 */
[----:B------:R0:W4:Y:S01]  /*0260*/  SYNCS.EXCH.64 URZ, [UR8+0x30], UR6 ;  /* 0x00003006083f75b2 */ /* 0x0001220008000100 */
[----:B------:R0:W0:Y:S01]  /*0270*/  SYNCS.EXCH.64 URZ, [UR8+0x10], UR4 ;  /* 0x00001004083f75b2 */ /* 0x0000220008000100 */
[----:B------:R0:W0:Y:S01]  /*0280*/  SYNCS.EXCH.64 URZ, [UR8+0x38], UR6 ;  /* 0x00003806083f75b2 */ /* 0x0000220008000100 */
[----:B------:R0:W0:Y:S01]  /*0290*/  SYNCS.EXCH.64 URZ, [UR8+0x18], UR4 ;  /* 0x00001804083f75b2 */ /* 0x0000220008000100 */
[----:B------:R0:W0:Y:S01]  /*02a0*/  SYNCS.EXCH.64 URZ, [UR8+0x40], UR6 ;  /* 0x00004006083f75b2 */ /* 0x0000220008000100 */
[----:B------:R0:W0:Y:S01]  /*02b0*/  SYNCS.EXCH.64 URZ, [UR8+0x20], UR4 ;  /* 0x00002004083f75b2 */ /* 0x0000220008000100 */
[----:B------:R0:W0:Y:S01]  /*02c0*/  SYNCS.EXCH.64 URZ, [UR8+0x48], UR6 ;  /* 0x00004806083f75b2 */ /* 0x0000220008000100 */
[----:B------:R-:W-:Y:S01]  /*02d0*/  NOP ;  /* 0x0000000000007918 */ /* 0x000fe20000000000 */
.L_x_2:
[----:B------:R-:W-:Y:S01]  /*02e0*/  SHF.R.S32.HI R7, RZ, 0x1f, R18 ;  /* 0x0000001fff077819 */ /* 0x000fe20000011412 */
[----:B------:R-:W5:Y:S01]  /*02f0*/  SHFL.IDX PT, R0, R0, RZ, 0x1f ;  /* 0x00001fff00007589 */ /* 0x000f6200000e0000 */
[----:B0-----:R-:W0:Y:S01]  /*0300*/  S2UR UR8, SR_CTAID.X ;  /* 0x00000000000879c3 */ /* 0x001e220000002500 */
[----:B------:R-:W-:Y:S02]  /*0310*/  ELECT P0, URZ, PT ;  /* 0x00000000003f782f */ /* 0x000fe40003800000 */
[----:B------:R-:W-:Y:S01]  /*0320*/  LEA.HI R7, R7, R18, RZ, 0x7 ;  /* 0x0000001207077211 */ /* 0x000fe200078f38ff */
[----:B------:R-:W1:Y:S01]  /*0330*/  S2R R4, SR_CTAID.Y ;  /* 0x0000000000047919 */ /* 0x000e620000002600 */
[----:B------:R-:W-:Y:S01]  /*0340*/  SHF.R.S32.HI R8, RZ, 0x1f, R3 ;  /* 0x0000001fff087819 */ /* 0x000fe20000011403 */
[----:B------:R-:W-:Y:S01]  /*0350*/  ULDC UR4, c[0x0][0x150] ;  /* 0x0000540000047ab9 */ /* 0x000fe20000000800 */
[----:B------:R-:W-:Y:S01]  /*0360*/  LOP3.LUT R7, R7, 0xffffff80, RZ, 0xc0, !PT ;  /* 0xffffff8007077812 */ /* 0x000fe200078ec0ff */
[----:B------:R-:W-:Y:S01]  /*0370*/  NOP ;  /* 0x0000000000007918 */ /* 0x000fe20000000000 */
[----:B------:R-:W-:Y:S01]  /*0380*/  LEA.HI R8, R8, R3, RZ, 0x2 ;  /* 0x0000000308087211 */ /* 0x000fe200078f10ff */
[----:B------:R-:W2:Y:S01]  /*0390*/  LDC R10, c[0x0][0x144] ;  /* 0x00005100ff0a7b82 */ /* 0x000ea20000000800 */
[----:B------:R-:W-:Y:S01]  /*03a0*/  NOP ;  /* 0x0000000000007918 */ /* 0x000fe20000000000 */
[----:B------:R-:W-:Y:S01]  /*03b0*/  IMAD.IADD R6, R18, 0x1, -R7 ;  /* 0x0000000112067824 */ /* 0x000fe200078e0a07 */
[----:B------:R-:W-:Y:S01]  /*03c0*/  LOP3.LUT R8, R8, 0x3ffffffc, RZ, 0xc0, !PT ;  /* 0x3ffffffc08087812 */ /* 0x000fe200078ec0ff */
[----:B------:R-:W-:Y:S01]  /*03d0*/  IMAD.MOV.U32 R23, RZ, RZ, 0x1 ;  /* 0x00000001ff177424 */ /* 0x000fe200078e00ff */
[----:B------:R-:W-:-:S02]  /*03e0*/  ISETP.NE.AND P3, PT, R5, RZ, PT ;  /* 0x000000ff0500720c */ /* 0x000fc40003f65270 */
[----:B------:R-:W-:Y:S01]  /*03f0*/  SHF.R.S32.HI R7, RZ, 0x1f, R6 ;  /* 0x0000001fff077819 */ /* 0x000fe20000011406 */
[----:B------:R-:W-:Y:S01]  /*0400*/  IMAD.IADD R8, R3, 0x1, -R8 ;  /* 0x0000000103087824 */ /* 0x000fe200078e0a08 */
[----:B------:R-:W3:Y:S02]  /*0410*/  LDC R13, c[0x0][0x140] ;  /* 0x00005000ff0d7b82 */ /* 0x000ee40000000800 */
[----:B------:R-:W-:Y:S02]  /*0420*/  LEA.HI R7, R7, R6, RZ, 0x3 ;  /* 0x0000000607077211 */ /* 0x000fe400078f18ff */
[----:B-----5:R-:W-:Y:S02]  /*0430*/  ISETP.NE.OR P0, PT, R0, RZ, !P0 ;  /* 0x000000ff0000720c */ /* 0x020fe40004705670 */
[--C-:B------:R-:W-:Y:S02]  /*0440*/  SHF.R.S32.HI R0, RZ, 0x3, R7.reuse ;  /* 0x00000003ff007819 */ /* 0x100fe40000011407 */
[----:B------:R-:W-:-:S02]  /*0450*/  SHF.R.S32.HI R7, RZ, 0x1f, R7 ;  /* 0x0000001fff077819 */ /* 0x000fc40000011407 */
[----:B0-----:R-:W-:Y:S02]  /*0460*/  I2FP.F32.U32 R9, UR8 ;  /* 0x0000000800097c45 */ /* 0x001fe40008201000 */
[----:B------:R-:W-:-:S03]  /*0470*/  LEA.HI R7, R7, R0, RZ, 0x2 ;  /* 0x0000000007077211 */ /* 0x000fc600078f10ff */
[----:B------:R-:W-:Y:S01]  /*0480*/  FMUL R9, R9, UR4 ;  /* 0x0000000409097c20 */ /* 0x000fe20008400000 */
[----:B------:R-:W-:Y:S01]  /*0490*/  LOP3.LUT R7, R7, 0xfffffffc, RZ, 0xc0, !PT ;  /* 0xfffffffc07077812 */ /* 0x000fe200078ec0ff */
[----:B------:R-:W-:Y:S01]  /*04a0*/  VOTEU.ALL UP0, P0 ;  /* 0x00000000003f7886 */ /* 0x000fe20000000000 */
[----:B-1----:R-:W-:Y:S01]  /*04b0*/  I2FP.F32.U32 R3, R4 ;  /* 0x0000000400037245 */ /* 0x002fe20000201000 */
[----:B------:R-:W-:Y:S01]  /*04c0*/  ULDC UR4, c[0x0][0x154] ;  /* 0x0000550000047ab9 */ /* 0x000fe20000000800 */
[----:B------:R-:W-:Y:S01]  /*04d0*/  VOTEU.ALL UP1, P0 ;  /* 0x00000000003f7886 */ /* 0x000fe20000020000 */
[----:B------:R-:W0:Y:S01]  /*04e0*/  F2I.U32.TRUNC.NTZ R9, R9 ;  /* 0x0000000900097305 */ /* 0x000e22000020f000 */
[----:B------:R-:W-:Y:S01]  /*04f0*/  IMAD.IADD R7, R0, 0x1, -R7 ;  /* 0x0000000100077824 */ /* 0x000fe200078e0a07 */
[----:B------:R-:W1:Y:S01]  /*0500*/  @!UP0 S2UR UR7, SR_CgaCtaId ;  /* 0x00000000000789c3 */ /* 0x000e620000008800 */
[----:B------:R-:W-:Y:S01]  /*0510*/  FMUL R12, R3, UR4 ;  /* 0x00000004030c7c20 */ /* 0x000fe20008400000 */
[----:B------:R-:W-:Y:S01]  /*0520*/  UMOV UR4, 0x20 ;  /* 0x0000002000047882 */ /* 0x000fe20000000000 */
[----:B------:R-:W-:Y:S01]  /*0530*/  IMAD R8, R8, 0x4, R7 ;  /* 0x0000000408087824 */ /* 0x000fe200078e0207 */
[----:B------:R-:W-:Y:S01]  /*0540*/  @!UP0 UMOV UR6, 0x400 ;  /* 0x0000040000068882 */ /* 0x000fe20000000000 */
[----:B------:R-:W-:-:S04]  /*0550*/  @!UP0 UIADD3 UR4, -UR4, 0x100000, URZ ;  /* 0x0010000004048890 */ /* 0x000fc8000fffe13f */
[----:B------:R-:W-:Y:S02]  /*0560*/  @!UP0 USHF.L.U32 UR5, UR4, 0xb, URZ ;  /* 0x0000000b04058899 */ /* 0x000fe4000800063f */
[----:B------:R-:W-:Y:S01]  /*0570*/  @!UP0 USHF.L.U32 UR4, UR4, 0x1, URZ ;  /* 0x0000000104048899 */ /* 0x000fe2000800063f */
[----:B---3--:R-:W-:Y:S01]  /*0580*/  ISETP.EQ.U32.AND P2, PT, R13, 0x1, PT ;  /* 0x000000010d00780c */ /* 0x008fe20003f42070 */
[----:B------:R-:W3:Y:S01]  /*0590*/  F2I.U32.TRUNC.NTZ R12, R12 ;  /* 0x0000000c000c7305 */ /* 0x000ee2000020f000 */
[----:B------:R-:W-:Y:S01]  /*05a0*/  LEA.HI R0, R8, R8, RZ, 0x1 ;  /* 0x0000000808007211 */ /* 0x000fe200078f08ff */
[----:B------:R-:W5:Y:S03]  /*05b0*/  LDC R7, c[0x0][0x148] ;  /* 0x00005200ff077b82 */ /* 0x000f660000000800 */
[----:B------:R-:W-:Y:S01]  /*05c0*/  LOP3.LUT R11, R0, 0xfffffffe, RZ, 0xc0, !PT ;  /* 0xfffffffe000b7812 */ /* 0x000fe200078ec0ff */
[----:B0-----:R-:W-:Y:S01]  /*05d0*/  IMAD.MOV R15, RZ, RZ, -R9 ;  /* 0x000000ffff0f7224 */ /* 0x001fe200078e0a09 */
[----:B------:R-:W-:-:S03]  /*05e0*/  SHF.R.S32.HI R9, RZ, 0x1f, R2 ;  /* 0x0000001fff097819 */ /* 0x000fc60000011402 */
[----:B--2---:R-:W-:Y:S01]  /*05f0*/  IMAD R3, R10, R15, UR8 ;  /* 0x000000080a037e24 */ /* 0x004fe2000f8e020f */
[----:B------:R-:W-:Y:S01]  /*0600*/  LEA.HI R9, R9, R2, RZ, 0x2 ;  /* 0x0000000209097211 */ /* 0x000fe200078f10ff */
[C---:B------:R-:W-:Y:S02]  /*0610*/  IMAD.IADD R0, R8.reuse, 0x1, -R11 ;  /* 0x0000000108007824 */ /* 0x040fe400078e0a0b */
[----:B------:R-:W-:Y:S01]  /*0620*/  IMAD.SHL.U32 R11, R8, 0x4, RZ ;  /* 0x00000004080b7824 */ /* 0x000fe200078e00ff */
[----:B------:R-:W-:Y:S01]  /*0630*/  LOP3.LUT R9, R9, 0xfffffffc, RZ, 0xc0, !PT ;  /* 0xfffffffc09097812 */ /* 0x000fe200078ec0ff */
[----:B---3--:R-:W-:Y:S01]  /*0640*/  IMAD.MOV R21, RZ, RZ, -R12 ;  /* 0x000000ffff157224 */ /* 0x008fe200078e0a0c */
[----:B------:R-:W-:Y:S01]  /*0650*/  ISETP.NE.AND P4, PT, R0, R3, PT ;  /* 0x000000030000720c */ /* 0x000fe20003f85270 */
[----:B-1----:R-:W-:Y:S01]  /*0660*/  @!UP0 ULEA UR6, UR7, UR6, 0x18 ;  /* 0x0000000607068291 */ /* 0x002fe2000f8ec03f */
[----:B------:R-:W-:Y:S01]  /*0670*/  LOP3.LUT R22, R8, 0xc, R11, 0x78, !PT ;  /* 0x0000000c08167812 */ /* 0x000fe200078e780b */
[----:B------:R-:W-:Y:S01]  /*0680*/  IMAD.IADD R0, R2, 0x1, -R9 ;  /* 0x0000000102007824 */ /* 0x000fe200078e0a09 */
[----:B------:R-:W-:Y:S01]  /*0690*/  VOTEU.ALL UP0, P0 ;  /* 0x00000000003f7886 */ /* 0x000fe20000000000 */
[----:B------:R-:W-:Y:S01]  /*06a0*/  LOP3.LUT P0, RZ, R6, 0x7, RZ, 0xc0, !PT ;  /* 0x0000000706ff7812 */ /* 0x000fe2000780c0ff */
[----:B------:R-:W-:-:S02]  /*06b0*/  VIADD R6, R5, 0xffffffff ;  /* 0xffffffff05067836 */ /* 0x000fc40000000000 */
[----:B------:R-:W-:Y:S01]  /*06c0*/  ISETP.NE.AND P1, PT, R0, 0x3, PT ;  /* 0x000000030000780c */ /* 0x000fe20003f25270 */
[----:B-----5:R-:W-:Y:S01]  /*06d0*/  IMAD R9, R7, R21, R4 ;  /* 0x0000001507097224 */ /* 0x020fe200078e0204 */
[----:B------:R-:W-:Y:S02]  /*06e0*/  ISETP.LT.U32.AND P0, PT, R22, 0x4, !P0 ;  /* 0x000000041600780c */ /* 0x000fe40004701070 */
[----:B------:R-:W-:Y:S01]  /*06f0*/  ISETP.EQ.OR P1, PT, R0, RZ, !P1 ;  /* 0x000000ff0000720c */ /* 0x000fe20004f22670 */
[----:B------:R-:W0:Y:S02]  /*0700*/  FENCE.VIEW.ASYNC.S ;  /* 0x00000000000073c6 */ /* 0x000e240000000000 */
[----:B0-----:R0:W1:Y:S01]  /*0710*/  @!UP0 SYNCS.EXCH.64 URZ, [UR6+0x60], UR4 ;  /* 0x00006004063f85b2 */ /* 0x0010620008000100 */
[----:B------:R-:W-:Y:S02]  /*0720*/  @P4 LEA.HI R2, R22, R22, RZ, 0x1 ;  /* 0x0000001616024211 */ /* 0x000fe400078f08ff */
[----:B------:R-:W-:-:S02]  /*0730*/  ISETP.EQ.AND P1, PT, R5, RZ, P1 ;  /* 0x000000ff0500720c */ /* 0x000fc40000f22270 */
[----:B------:R-:W-:Y:S02]  /*0740*/  @P4 SHF.R.S32.HI R2, RZ, 0x1, R2 ;  /* 0x00000001ff024819 */ /* 0x000fe40000011402 */
[----:B------:R-:W-:Y:S02]  /*0750*/  ISETP.GE.U32.AND P6, PT, R6, 0x2, PT ;  /* 0x000000020600780c */ /* 0x000fe40003fc6070 */
[----:B------:R-:W-:Y:S02]  /*0760*/  @P4 ISETP.NE.AND P5, PT, R2, R9, PT ;  /* 0x000000090200420c */ /* 0x000fe40003fa5270 */
[----:B------:R-:W-:Y:S02]  /*0770*/  SEL R2, RZ, 0x1, !P0 ;  /* 0x00000001ff027807 */ /* 0x000fe40004000000 */
[----:B------:R-:W-:Y:S02]  /*0780*/  @P4 SEL R23, RZ, 0x1, P5 ;  /* 0x00000001ff174807 */ /* 0x000fe40002800000 */
[----:B------:R-:W-:Y:S01]  /*0790*/  SEL R19, RZ, 0x1, !P1 ;  /* 0x00000001ff137807 */ /* 0x000fe20004800000 */
[----:B------:R0:W2:Y:S01]  /*07a0*/  @!UP1 SYNCS.EXCH.64 URZ, [UR6+0x68], UR4 ;  /* 0x00006804063f95b2 */ /* 0x0000a20008000100 */
[----:B------:R-:W-:Y:S01]  /*07b0*/  LOP3.LUT R23, R23, R2, RZ, 0xc0, !PT ;  /* 0x0000000217177212 */ /* 0x000fe200078ec0ff */
[----:B------:R-:W-:Y:S01]  /*07c0*/  NOP ;  /* 0x0000000000007918 */ /* 0x000fe20000000000 */
[----:B------:R-:W-:Y:S01]  /*07d0*/  SEL R19, R19, 0x2, P6 ;  /* 0x0000000213137807 */ /* 0x000fe20003000000 */
[----:B------:R-:W-:Y:S06]  /*07e0*/  @!P2 BRA `(.L_x_3) ;  /* 0x000000000008a947 */ /* 0x000fec0003800000 */
[----:B-12-4-:R-:W-:Y:S01]  /*07f0*/  UCGABAR_ARV ;  /* 0x00000000000079c7 */ /* 0x016fe20008000000 */
[----:B------:R-:W-:Y:S05]  /*0800*/  BRA `(.L_x_4) ;  /* 0x0000000000047947 */ /* 0x000fea0003800000 */
.L_x_3:
[----:B-12-4-:R-:W-:Y:S01]  /*0810*/  NOP ;  /* 0x0000000000007918 */ /* 0x016fe20000000000 */
.L_x_4:
[----:B------:R-:W1:Y:S01]  /*0820*/  LDC R2, c[0x0][0x65c] ;  /* 0x00019700ff027b82 */ /* 0x000e620000000800 */
[----:B------:R-:W-:Y:S02]  /*0830*/  IMAD.U32 R8, RZ, RZ, UR8 ;  /* 0x00000008ff087e24 */ /* 0x000fe4000f8e00ff */
[----:B------:R-:W-:Y:S01]  /*0840*/  IMAD.MOV.U32 R9, RZ, RZ, RZ ;  /* 0x000000ffff097224 */ /* 0x000fe200078e00ff */
[----:B-1----:R-:W-:-:S04]  /*0850*/  ISETP.NE.AND P1, PT, R2, 0x1, PT ;  /* 0x000000010200780c */ /* 0x002fc80003f25270 */
[----:B------:R-:W-:-:S09]  /*0860*/  P2R R5, PR, RZ, 0x2 ;  /* 0x00000002ff057803 */ /* 0x000fd20000000000 */
[----:B------:R-:W1:Y:S01]  /*0870*/  @P1 LDC R17, c[0x0][0x10] ;  /* 0x00000400ff111b82 */ /* 0x000e620000000800 */
[----:B------:R-:W-:Y:S02]  /*0880*/  @P1 IMAD.MOV.U32 R5, RZ, RZ, RZ ;  /* 0x000000ffff051224 */ /* 0x000fe400078e00ff */
[----:B------:R-:W-:-:S05]  /*0890*/  @P1 IMAD.MOV.U32 R13, RZ, RZ, RZ ;  /* 0x000000ffff0d1224 */ /* 0x000fca00078e00ff */
[----:B------:R-:W2:Y:S01]  /*08a0*/  @!P1 LDC R11, c[0x0][0xc] ;  /* 0x00000300ff0b9b82 */ /* 0x000ea20000000800 */
[----:B-1----:R-:W-:-:S04]  /*08b0*/  @P1 IMAD.WIDE.U32 R16, R17, UR8, R4 ;  /* 0x0000000811101c25 */ /* 0x002fc8000f8e0004 */
[----:B------:R-:W-:Y:S02]  /*08c0*/  @P1 IMAD.IADD R17, R17, 0x1, R13 ;  /* 0x0000000111111824 */ /* 0x000fe400078e020d */
[----:B--2---:R-:W-:-:S04]  /*08d0*/  @!P1 IMAD.WIDE.U32 R8, R4, R11, R8 ;  /* 0x0000000b04089225 */ /* 0x004fc800078e0008 */
[----:B------:R-:W-:Y:S02]  /*08e0*/  @!P1 IMAD.MOV.U32 R16, RZ, RZ, R8 ;  /* 0x000000ffff109224 */ /* 0x000fe400078e0008 */
[----:B------:R-:W-:Y:S01]  /*08f0*/  @!P1 IMAD.MOV.U32 R17, RZ, RZ, R9 ;  /* 0x000000ffff119224 */ /* 0x000fe200078e0009 */
[----:B------:R-:W-:Y:S06]  /*0900*/  @!P2 BRA `(.L_x_5) ;  /* 0x00000000000ca947 */ /* 0x000fec0003800000 */
[----:B------:R-:W-:Y:S01]  /*0910*/  UCGABAR_WAIT ;  /* 0x0000000000007dc7 */ /* 0x000fe20008000000 */
[----:B------:R-:W-:Y:S01]  /*0920*/  CCTL.IVALL ;  /* 0x00000000ff00798f */ /* 0x000fe20002000000 */
[----:B------:R-:W-:Y:S05]  /*0930*/  BRA `(.L_x_6) ;  /* 0x0000000000047947 */ /* 0x000fea0003800000 */
.L_x_5:
[----:B------:R-:W-:Y:S06]  /*0940*/  BAR.SYNC.DEFER_BLOCKING 0x0 ;  /* 0x0000000000007b1d */ /* 0x000fec0000010000 */
.L_x_6:
[----:B------:R-:W-:Y:S05]  /*0950*/  @!P3 BRA `(.L_x_7) ;  /* 0x0000004c0098b947 */ /* 0x000fea0003800000 */
[----:B------:R-:W-:-:S13]  /*0960*/  ISETP.GT.U32.AND P0, PT, R6, 0x1, PT ;  /* 0x000000010600780c */ /* 0x000fda0003f04070 */
[----:B0-----:R-:W-:Y:S05]  /*0970*/  @P0 EXIT ;  /* 0x000000000000094d */ /* 0x001fea0003800000 */
[----:B------:R-:W-:Y:S01]  /*0980*/  ULDC.64 UR4, c[0x0][0x650] ;  /* 0x0001940000047ab9 */ /* 0x000fe20000000a00 */
[----:B------:R-:W-:Y:S01]  /*0990*/  PRMT R0, RZ, 0x7610, R0 ;  /* 0x00007610ff007816 */ /* 0x000fe20000000000 */
[----:B------:R-:W-:Y:S01]  /*09a0*/  IMAD.MOV.U32 R92, RZ, RZ, -0x1 ;  /* 0xffffffffff5c7424 */ /* 0x000fe200078e00ff */
[----:B------:R-:W-:Y:S01]  /*09b0*/  ISETP.GE.U32.AND P0, PT, R16, UR4, PT ;  /* 0x0000000410007c0c */ /* 0x000fe2000bf06070 */
[----:B------:R-:W-:Y:S02]  /*09c0*/  IMAD.MOV.U32 R93, RZ, RZ, -0x1 ;  /* 0xffffffffff5d7424 */ /* 0x000fe400078e00ff */
[----:B------:R-:W-:Y:S01]  /*09d0*/  IMAD.MOV.U32 R91, RZ, RZ, -0x1 ;  /* 0xffffffffff5b7424 */ /* 0x000fe200078e00ff */
[----:B------:R-:W-:-:S13]  /*09e0*/  ISETP.GE.U32.AND.EX P0, PT, R17, UR5, PT, P0 ;  /* 0x0000000511007c0c */ /* 0x000fda000bf06100 */
[----:B------:R-:W-:Y:S05]  /*09f0*/  @P0 BRA `(.L_x_8) ;  /* 0x0000000400280947 */ /* 0x000fea0003800000 */
[----:B------:R-:W0:Y:S01]  /*0a00*/  LDC.64 R24, c[0x0][0x628] ;  /* 0x00018a00ff187b82 */ /* 0x000e220000000a00 */
[----:B------:R-:W-:Y:S02]  /*0a10*/  IMAD.MOV.U32 R8, RZ, RZ, R16 ;  /* 0x000000ffff087224 */ /* 0x000fe400078e0010 */
[----:B------:R-:W-:-:S05]  /*0a20*/  IMAD.MOV.U32 R9, RZ, RZ, R17 ;  /* 0x000000ffff097224 */ /* 0x000fca00078e0011 */
[----:B------:R-:W1:Y:S08]  /*0a30*/  LDC R0, c[0x0][0x630] ;  /* 0x00018c00ff007b82 */ /* 0x000e700000000800 */
[----:B------:R-:W2:Y:S01]  /*0a40*/  LDC.64 R26, c[0x0][0x620] ;  /* 0x00018800ff1a7b82 */ /* 0x000ea20000000a00 */
[----:B0-----:R-:W-:-:S04]  /*0a50*/  ISETP.NE.U32.AND P0, PT, R24, RZ, PT ;  /* 0x000000ff1800720c */ /* 0x001fc80003f05070 */
[----:B------:R-:W-:-:S13]  /*0a60*/  ISETP.NE.AND.EX P0, PT, R25, RZ, PT, P0 ;  /* 0x000000ff1900720c */ /* 0x000fda0003f05300 */
[----:B-12---:R-:W-:Y:S05]  /*0a70*/  @!P0 BRA `(.L_x_9) ;  /* 0x0000000000288947 */ /* 0x006fea0003800000 */
[----:B------:R-:W0:Y:S02]  /*0a80*/  LDC R13, c[0x0][0x634] ;  /* 0x00018d00ff0d7b82 */ /* 0x000e240000000800 */
[----:B0-----:R-:W-:-:S05]  /*0a90*/  IADD3 R13, P0, R16, R13, RZ ;  /* 0x0000000d100d7210 */ /* 0x001fca0007f1e0ff */
[----:B------:R-:W-:-:S04]  /*0aa0*/  IMAD.X R15, RZ, RZ, R17, P0 ;  /* 0x000000ffff0f7224 */ /* 0x000fc800000e0611 */
[----:B------:R-:W-:-:S04]  /*0ab0*/  IMAD.WIDE.U32 R8, R15, R24, RZ ;  /* 0x000000180f087225 */ /* 0x000fc800078e00ff */
[----:B------:R-:W-:-:S04]  /*0ac0*/  IMAD.WIDE.U32 R10, P0, R13, R25, R8 ;  /* 0x000000190d0a7225 */ /* 0x000fc80007800008 */
[----:B------:R-:W-:-:S04]  /*0ad0*/  IMAD.WIDE.U32 R8, R13, R24, RZ ;  /* 0x000000180d087225 */ /* 0x000fc800078e00ff */
[----:B------:R-:W-:Y:S01]  /*0ae0*/  IMAD.X R13, RZ, RZ, RZ, P0 ;  /* 0x000000ffff0d7224 */ /* 0x000fe200000e06ff */
[----:B------:R-:W-:Y:S01]  /*0af0*/  IADD3 RZ, P0, R9, R10, RZ ;  /* 0x0000000a09ff7210 */ /* 0x000fe20007f1e0ff */
[----:B------:R-:W-:-:S04]  /*0b00*/  IMAD.MOV.U32 R12, RZ, RZ, R11 ;  /* 0x000000ffff0c7224 */ /* 0x000fc800078e000b */
[----:B------:R-:W-:-:S08]  /*0b10*/  IMAD.WIDE.U32.X R8, R15, R25, R12, P0 ;  /* 0x000000190f087225 */ /* 0x000fd000000e040c */
.L_x_9:
[----:B------:R-:W0:Y:S01]  /*0b20*/  LDC.64 R24, c[0x0][0x640] ;  /* 0x00019000ff187b82 */ /* 0x000e220000000a00 */
[-CC-:B------:R-:W-:Y:S01]  /*0b30*/  SHF.R.U64 R91, R8, R0.reuse, R9.reuse ;  /* 0x00000000085b7219 */ /* 0x180fe20000001209 */
[----:B------:R-:W-:Y:S01]  /*0b40*/  IMAD R30, R7, R21, R4 ;  /* 0x00000015071e7224 */ /* 0x000fe200078e0204 */
[----:B------:R-:W-:Y:S01]  /*0b50*/  SHF.R.U32.HI R0, RZ, R0, R9 ;  /* 0x00000000ff007219 */ /* 0x000fe20000011609 */
[----:B------:R-:W-:Y:S01]  /*0b60*/  IMAD.MOV.U32 R21, RZ, RZ, 0x1 ;  /* 0x00000001ff157424 */ /* 0x000fe200078e00ff */
[----:B------:R-:W-:-:S03]  /*0b70*/  IADD3 R5, P0, RZ, -R91, RZ ;  /* 0x8000005bff057210 */ /* 0x000fc60007f1e0ff */
[----:B------:R-:W1:Y:S02]  /*0b80*/  LDC R6, c[0x0][0x618] ;  /* 0x00018600ff067b82 */ /* 0x000e640000000800 */
[----:B------:R-:W-:-:S04]  /*0b90*/  IMAD.X R9, RZ, RZ, ~R0, P0 ;  /* 0x000000ffff097224 */ /* 0x000fc800000e0e00 */
[-C--:B------:R-:W-:Y:S02]  /*0ba0*/  IMAD R0, R9, R26.reuse, RZ ;  /* 0x0000001a09007224 */ /* 0x080fe400078e02ff */
[----:B------:R-:W2:Y:S01]  /*0bb0*/  LDC R11, c[0x0][0x608] ;  /* 0x00018200ff0b7b82 */ /* 0x000ea20000000800 */
[----:B------:R-:W-:-:S04]  /*0bc0*/  IMAD.WIDE.U32 R8, R5, R26, R16 ;  /* 0x0000001a05087225 */ /* 0x000fc800078e0010 */
[----:B------:R-:W-:-:S03]  /*0bd0*/  IMAD R5, R5, R27, R0 ;  /* 0x0000001b05057224 */ /* 0x000fc600078e0200 */
[----:B------:R-:W3:Y:S01]  /*0be0*/  LDC R12, c[0x0][0x658] ;  /* 0x00019600ff0c7b82 */ /* 0x000ee20000000800 */
[----:B0-----:R-:W-:Y:S01]  /*0bf0*/  ISETP.NE.U32.AND P0, PT, R24, RZ, PT ;  /* 0x000000ff1800720c */ /* 0x001fe20003f05070 */
[----:B------:R-:W-:Y:S02]  /*0c00*/  IMAD.IADD R5, R9, 0x1, R5 ;  /* 0x0000000109057824 */ /* 0x000fe400078e0205 */
[----:B------:R-:W-:Y:S01]  /*0c10*/  IMAD.MOV.U32 R9, RZ, RZ, -0x1 ;  /* 0xffffffffff097424 */ /* 0x000fe200078e00ff */
[----:B------:R-:W-:-:S03]  /*0c20*/  ISETP.NE.AND.EX P0, PT, R25, RZ, PT, P0 ;  /* 0x000000ff1900720c */ /* 0x000fc60003f05300 */
[----:B------:R-:W0:Y:S01]  /*0c30*/  LDC R15, c[0x0][0x600] ;  /* 0x00018000ff0f7b82 */ /* 0x000e220000000800 */
[-CC-:B-1----:R-:W-:Y:S02]  /*0c40*/  SHF.R.U64 R13, R8, R6.reuse, R5.reuse ;  /* 0x00000006080d7219 */ /* 0x182fe40000001205 */
[----:B------:R-:W-:-:S05]  /*0c50*/  SHF.R.U32.HI R0, RZ, R6, R5 ;  /* 0x00000006ff007219 */ /* 0x000fca0000011605 */
[----:B------:R-:W1:Y:S01]  /*0c60*/  LDC R14, c[0x0][0x648] ;  /* 0x00019200ff0e7b82 */ /* 0x000e620000000800 */
[-CC-:B--2---:R-:W-:Y:S02]  /*0c70*/  SHF.R.U64 R27, R13, R11.reuse, R0.reuse ;  /* 0x0000000b0d1b7219 */ /* 0x184fe40000001200 */
[----:B------:R-:W-:-:S05]  /*0c80*/  SHF.R.U32.HI R5, RZ, R11, R0 ;  /* 0x0000000bff057219 */ /* 0x000fca0000011600 */
[----:B------:R-:W2:Y:S01]  /*0c90*/  LDC R20, c[0x0][0x638] ;  /* 0x00018e00ff147b82 */ /* 0x000ea20000000800 */
[-CC-:B---3--:R-:W-:Y:S02]  /*0ca0*/  SHF.R.U64 R28, R27, R12.reuse, R5.reuse ;  /* 0x0000000c1b1c7219 */ /* 0x188fe40000001205 */
[-C--:B------:R-:W-:Y:S02]  /*0cb0*/  SHF.L.U32 R0, R9, R12.reuse, RZ ;  /* 0x0000000c09007219 */ /* 0x080fe400000006ff */
[----:B------:R-:W-:Y:S01]  /*0cc0*/  SHF.R.U32.HI R5, RZ, R12, R5 ;  /* 0x0000000cff057219 */ /* 0x000fe20000011605 */
[----:B------:R-:W-:Y:S01]  /*0cd0*/  IMAD.MOV.U32 R4, RZ, RZ, R28 ;  /* 0x000000ffff047224 */ /* 0x000fe200078e001c */
[----:B------:R-:W-:Y:S01]  /*0ce0*/  LOP3.LUT R10, RZ, R0, RZ, 0x33, !PT ;  /* 0x00000000ff0a7212 */ /* 0x000fe200078e33ff */
[----:B------:R-:W3:Y:S01]  /*0cf0*/  LDC R26, c[0x0][0x610] ;  /* 0x00018400ff1a7b82 */ /* 0x000ee20000000800 */
[----:B------:R-:W-:Y:S05]  /*0d00*/  @!P0 BRA `(.L_x_10) ;  /* 0x0000000000288947 */ /* 0x000fea0003800000 */
[----:B------:R-:W4:Y:S02]  /*0d10*/  LDC R9, c[0x0][0x64c] ;  /* 0x00019300ff097b82 */ /* 0x000f240000000800 */
[----:B----4-:R-:W-:-:S05]  /*0d20*/  IADD3 R9, P0, R28, R9, RZ ;  /* 0x000000091c097210 */ /* 0x010fca0007f1e0ff */
        /* <DEDUP_REMOVED lines=8> */
.L_x_10:
[----:B-1----:R-:W-:Y:S01]  /*0db0*/  SHF.R.U64 R4, R4, R14, R5 ;  /* 0x0000000e04047219 */ /* 0x002fe20000001205 */
[----:B0-----:R-:W-:Y:S01]  /*0dc0*/  VIADD R6, R15, 0xffffffff ;  /* 0xffffffff0f067836 */ /* 0x001fe20000000000 */
[----:B------:R-:W-:Y:S02]  /*0dd0*/  SHF.L.U32 R0, R21, R12, RZ ;  /* 0x0000000c15007219 */ /* 0x000fe400000006ff */
[----:B------:R-:W-:Y:S01]  /*0de0*/  LOP3.LUT R5, R27, R10, RZ, 0xc0, !PT ;  /* 0x0000000a1b057212 */ /* 0x000fe200078ec0ff */
[----:B------:R-:W-:Y:S01]  /*0df0*/  IMAD.MOV R7, RZ, RZ, -R4 ;  /* 0x000000ffff077224 */ /* 0x000fe200078e0a04 */
[----:B------:R-:W-:Y:S02]  /*0e00*/  SEL R3, R3, R30, !P1 ;  /* 0x0000001e03037207 */ /* 0x000fe40004800000 */
[----:B------:R-:W-:Y:S01]  /*0e10*/  LOP3.LUT R6, R13, R6, RZ, 0xc0, !PT ;  /* 0x000000060d067212 */ /* 0x000fe200078ec0ff */
[----:B------:R-:W-:Y:S02]  /*0e20*/  IMAD R4, R0, R4, R5 ;  /* 0x0000000400047224 */ /* 0x000fe400078e0205 */
[----:B--2---:R-:W-:-:S02]  /*0e30*/  IMAD R0, R7, R20, R28 ;  /* 0x0000001407007224 */ /* 0x004fc400078e021c */
[----:B---3--:R-:W-:Y:S02]  /*0e40*/  IMAD R3, R4, R26, R3 ;  /* 0x0000001a04037224 */ /* 0x008fe400078e0203 */
[----:B------:R-:W-:Y:S02]  /*0e50*/  IMAD R92, R0, R15, R6 ;  /* 0x0000000f005c7224 */ /* 0x000fe400078e0206 */
[----:B------:R-:W-:-:S03]  /*0e60*/  IMAD.MOV.U32 R4, RZ, RZ, 0x1 ;  /* 0x00000001ff047424 */ /* 0x000fc600078e00ff */
[----:B------:R-:W-:Y:S02]  /*0e70*/  SEL R93, R92, R3, !P1 ;  /* 0x000000035c5d7207 */ /* 0x000fe40004800000 */
[----:B------:R-:W-:Y:S02]  /*0e80*/  PRMT R0, R4, 0x7610, R0 ;  /* 0x0000761004007816 */ /* 0x000fe40000000000 */
[----:B------:R-:W-:-:S07]  /*0e90*/  SEL R92, R3, R92, !P1 ;  /* 0x0000005c035c7207 */ /* 0x000fce0004800000 */
.L_x_8:
[----:B------:R-:W-:-:S08]  /*0ea0*/  NOP ;  /* 0x0000000000007918 */ /* 0x000fd00000000000 */
[----:B------:R-:W0:Y:S02]  /*0eb0*/  USETMAXREG.TRY_ALLOC.CTAPOOL UP0, 0xe8 ;  /* 0x000000e8000079c8 */ /* 0x000e240008000600 */
[----:B0-----:R-:W-:-:S13]  /*0ec0*/  PLOP3.LUT P0, PT, PT, PT, UP0, 0x80, 0x0 ;  /* 0x000000000000781c */ /* 0x001fda0003f0f008 */
[----:B------:R-:W-:Y:S05]  /*0ed0*/  @!P0 BRA `(.L_x_8) ;  /* 0xfffffffc00f08947 */ /* 0x000fea000383ffff */
[----:B------:R-:W-:Y:S01]  /*0ee0*/  ULDC.64 UR4, c[0x0][0x598] ;  /* 0x0001660000047ab9 */ /* 0x000fe20000000a00 */
[----:B------:R-:W-:Y:S01]  /*0ef0*/  ULDC.64 UR36, c[0x0][0x208] ;  /* 0x0000820000247ab9 */ /* 0x000fe20000000a00 */
[----:B------:R-:W-:-:S04]  /*0f00*/  ISETP.NE.U32.AND P0, PT, RZ, UR4, PT ;  /* 0x00000004ff007c0c */ /* 0x000fc8000bf05070 */
[----:B------:R-:W-:-:S13]  /*0f10*/  ISETP.NE.AND.EX P0, PT, RZ, UR5, PT, P0 ;  /* 0x00000005ff007c0c */ /* 0x000fda000bf05300 */
[----:B------:R-:W-:Y:S05]  /*0f20*/  @!P0 BRA `(.L_x_11) ;  /* 0x00000000001c8947 */ /* 0x000fea0003800000 */
[----:B------:R-:W0:Y:S02]  /*0f30*/  LDC.64 R4, c[0x0][0x598] ;  /* 0x00016600ff047b82 */ /* 0x000e240000000a00 */
[----:B0-----:R-:W2:Y:S02]  /*0f40*/  LDG.E.64 R4, desc[UR36][R4.64] ;  /* 0x0000002404047981 */ /* 0x001ea4000c1e1b00 */
[----:B--2---:R-:W-:-:S04]  /*0f50*/  ISETP.NE.U32.AND P0, PT, R4, RZ, PT ;  /* 0x000000ff0400720c */ /* 0x004fc80003f05070 */
[----:B------:R-:W-:-:S13]  /*0f60*/  ISETP.NE.AND.EX P0, PT, R5, RZ, PT, P0 ;  /* 0x000000ff0500720c */ /* 0x000fda0003f05300 */
[----:B------:R-:W-:Y:S05]  /*0f70*/  @!P0 BRA `(.L_x_11) ;  /* 0x0000000000088947 */ /* 0x000fea0003800000 */
[----:B------:R0:W5:Y:S01]  /*0f80*/  LD.E R88, desc[UR36][R4.64] ;  /* 0x0000002404587980 */ /* 0x000162000c101900 */
[----:B------:R-:W-:Y:S05]  /*0f90*/  BRA `(.L_x_12) ;  /* 0x0000000000247947 */ /* 0x000fea0003800000 */
.L_x_11:
[----:B------:R-:W-:Y:S02]  /*0fa0*/  ULDC.64 UR4, c[0x0][0x588] ;  /* 0x0001620000047ab9 */ /* 0x000fe40000000a00 */
[----:B------:R-:W-:-:S04]  /*0fb0*/  ISETP.NE.U32.AND P0, PT, RZ, UR4, PT ;  /* 0x00000004ff007c0c */ /* 0x000fc8000bf05070 */
[----:B------:R-:W-:-:S13]  /*0fc0*/  ISETP.NE.AND.EX P0, PT, RZ, UR5, PT, P0 ;  /* 0x00000005ff007c0c */ /* 0x000fda000bf05300 */
[----:B------:R-:W-:Y:S05]  /*0fd0*/  @!P0 BRA `(.L_x_13) ;  /* 0x00000000000c8947 */ /* 0x000fea0003800000 */
[----:B------:R-:W0:Y:S02]  /*0fe0*/  LDC.64 R88, c[0x0][0x588] ;  /* 0x00016200ff587b82 */ /* 0x000e240000000a00 */
[----:B0-----:R1:W5:Y:S01]  /*0ff0*/  LDG.E R88, desc[UR36][R88.64] ;  /* 0x0000002458587981 */ /* 0x001362000c1e1900 */
[----:B------:R-:W-:Y:S05]  /*1000*/  BRA `(.L_x_12) ;  /* 0x0000000000087947 */ /* 0x000fea0003800000 */
.L_x_13:
[----:B------:R-:W-:Y:S02]  /*1010*/  ULDC UR4, c[0x0][0x580] ;  /* 0x0001600000047ab9 */ /* 0x000fe40000000800 */
[----:B------:R-:W-:-:S07]  /*1020*/  IMAD.U32 R88, RZ, RZ, UR4 ;  /* 0x00000004ff587e24 */ /* 0x000fce000f8e00ff */
.L_x_12:
[----:B------:R-:W-:Y:S02]  /*1030*/  ULDC.64 UR4, c[0x0][0x5a0] ;  /* 0x0001680000047ab9 */ /* 0x000fe40000000a00 */
[----:B------:R-:W-:-:S04]  /*1040*/  ISETP.NE.U32.AND P0, PT, RZ, UR4, PT ;  /* 0x00000004ff007c0c */ /* 0x000fc8000bf05070 */
[----:B------:R-:W-:-:S13]  /*1050*/  ISETP.NE.AND.EX P0, PT, RZ, UR5, PT, P0 ;  /* 0x00000005ff007c0c */ /* 0x000fda000bf05300 */
[----:B------:R-:W-:Y:S05]  /*1060*/  @!P0 BRA `(.L_x_14) ;  /* 0x00000000001c8947 */ /* 0x000fea0003800000 */
[----:B0-----:R-:W0:Y:S02]  /*1070*/  LDC.64 R4, c[0x0][0x5a0] ;  /* 0x00016800ff047b82 */ /* 0x001e240000000a00 */
[----:B0-----:R-:W2:Y:S02]  /*1080*/  LDG.E.64 R4, desc[UR36][R4.64] ;  /* 0x0000002404047981 */ /* 0x001ea4000c1e1b00 */
[----:B--2---:R-:W-:-:S04]  /*1090*/  ISETP.NE.U32.AND P0, PT, R4, RZ, PT ;  /* 0x000000ff0400720c */ /* 0x004fc80003f05070 */
[----:B------:R-:W-:-:S13]  /*10a0*/  ISETP.NE.AND.EX P0, PT, R5, RZ, PT, P0 ;  /* 0x000000ff0500720c */ /* 0x000fda0003f05300 */
[----:B------:R-:W-:Y:S05]  /*10b0*/  @!P0 BRA `(.L_x_14) ;  /* 0x0000000000088947 */ /* 0x000fea0003800000 */
[----:B-1----:R0:W5:Y:S01]  /*10c0*/  LD.E R89, desc[UR36][R4.64] ;  /* 0x0000002404597980 */ /* 0x002162000c101900 */
[----:B------:R-:W-:Y:S05]  /*10d0*/  BRA `(.L_x_15) ;  /* 0x0000000000247947 */ /* 0x000fea0003800000 */
.L_x_14:
[----:B------:R-:W-:Y:S02]  /*10e0*/  ULDC.64 UR4, c[0x0][0x590] ;  /* 0x0001640000047ab9 */ /* 0x000fe40000000a00 */
[----:B------:R-:W-:-:S04]  /*10f0*/  ISETP.NE.U32.AND P0, PT, RZ, UR4, PT ;  /* 0x00000004ff007c0c */ /* 0x000fc8000bf05070 */
[----:B------:R-:W-:-:S13]  /*1100*/  ISETP.NE.AND.EX P0, PT, RZ, UR5, PT, P0 ;  /* 0x00000005ff007c0c */ /* 0x000fda000bf05300 */
[----:B------:R-:W-:Y:S05]  /*1110*/  @!P0 BRA `(.L_x_16) ;  /* 0x00000000000c8947 */ /* 0x000fea0003800000 */
[----:B0-----:R-:W1:Y:S02]  /*1120*/  LDC.64 R4, c[0x0][0x590] ;  /* 0x00016400ff047b82 */ /* 0x001e640000000a00 */
[----:B-1----:R1:W5:Y:S01]  /*1130*/  LDG.E R89, desc[UR36][R4.64] ;  /* 0x0000002404597981 */ /* 0x002362000c1e1900 */
[----:B------:R-:W-:Y:S05]  /*1140*/  BRA `(.L_x_15) ;  /* 0x0000000000087947 */ /* 0x000fea0003800000 */
.L_x_16:
[----:B------:R-:W-:Y:S02]  /*1150*/  ULDC UR4, c[0x0][0x584] ;  /* 0x0001610000047ab9 */ /* 0x000fe40000000800 */
[----:B-1----:R-:W-:-:S07]  /*1160*/  IMAD.U32 R89, RZ, RZ, UR4 ;  /* 0x00000004ff597e24 */ /* 0x002fce000f8e00ff */
.L_x_15:
[----:B------:R-:W-:-:S13]  /*1170*/  LOP3.LUT P0, RZ, R0, 0xff, RZ, 0xc0, !PT ;  /* 0x000000ff00ff7812 */ /* 0x000fda000780c0ff */
[----:B------:R-:W-:Y:S05]  /*1180*/  @!P0 EXIT ;  /* 0x000000000000894d */ /* 0x000fea0003800000 */
[----:B------:R-:W-:Y:S01]  /*1190*/  ULDC UR4, c[0x0][0x28c] ;  /* 0x0000a30000047ab9 */ /* 0x000fe20000000800 */
[----:B------:R-:W-:Y:S01]  /*11a0*/  UMOV UR38, URZ ;  /* 0x0000003f00267c82 */ /* 0x000fe20008000000 */
[----:B------:R-:W-:Y:S01]  /*11b0*/  UIADD3 UR4, UR4, 0x3f, URZ ;  /* 0x0000003f04047890 */ /* 0x000fe2000fffe03f */
[----:B------:R-:W-:-:S03]  /*11c0*/  UMOV UR39, URZ ;  /* 0x0000003f00277c82 */ /* 0x000fc60008000000 */
[----:B------:R-:W-:-:S04]  /*11d0*/  USHF.R.S32.HI UR5, URZ, 0x1f, UR4 ;  /* 0x0000001f3f057899 */ /* 0x000fc80008011404 */
[----:B------:R-:W-:-:S04]  /*11e0*/  ULEA.HI UR5, UR5, UR4, URZ, 0x6 ;  /* 0x0000000405057291 */ /* 0x000fc8000f8f303f */
[----:B------:R-:W-:-:S12]  /*11f0*/  USHF.R.S32.HI UR40, URZ, 0x6, UR5 ;  /* 0x000000063f287899 */ /* 0x000fd80008011405 */
.L_x_168:
[----:B------:R-:W-:Y:S01]  /*1200*/  LOP3.LUT R0, R18, 0x80, RZ, 0xc0, !PT ;  /* 0x0000008012007812 */ /* 0x000fe200078ec0ff */
[----:B------:R-:W2:Y:S01]  /*1210*/  S2UR UR7, SR_CgaCtaId ;  /* 0x00000000000779c3 */ /* 0x000ea20000008800 */
[----:B------:R-:W-:Y:S02]  /*1220*/  UMOV UR6, 0x400 ;  /* 0x0000040000067882 */ /* 0x000fe40000000000 */
[----:B------:R-:W-:-:S06]  /*1230*/  SHF.R.U32.HI R0, RZ, 0x7, R0 ;  /* 0x00000007ff007819 */ /* 0x000fcc0000011600 */
[----:B------:R-:W3:Y:S01]  /*1240*/  SHFL.IDX PT, R0, R0, RZ, 0x1f ;  /* 0x00001fff00007589 */ /* 0x000ee200000e0000 */
[----:B--2---:R-:W-:Y:S01]  /*1250*/  ULEA UR6, UR7, UR6, 0x18 ;  /* 0x0000000607067291 */ /* 0x004fe2000f8ec03f */
[----:B---3--:R-:W-:-:S13]  /*1260*/  R2UR UR4, R0 ;  /* 0x00000000000472ca */ /* 0x008fda00000e0000 */
[----:B------:R-:W-:-:S04]  /*1270*/  ULEA.HI UR5, UR4, UR4, URZ, 0x1 ;  /* 0x0000000404057291 */ /* 0x000fc8000f8f083f */
[----:B------:R-:W-:-:S04]  /*1280*/  ULOP3.LUT UR5, UR5, 0xffffe, URZ, 0xc0, !UPT ;  /* 0x000ffffe05057892 */ /* 0x000fc8000f8ec03f */
[----:B------:R-:W-:-:S03]  /*1290*/  UIADD3 UR5, UR4, -UR5, URZ ;  /* 0x8000000504057290 */ /* 0x000fc6000fffe03f */
[----:B------:R-:W-:Y:S01]  /*12a0*/  ULDC UR4, c[0x0][0x28c] ;  /* 0x0000a30000047ab9 */ /* 0x000fe20000000800 */
[----:B------:R-:W-:Y:S01]  /*12b0*/  ULEA UR5, UR5, UR6, 0xc ;  /* 0x0000000605057291 */ /* 0x000fe2000f8e603f */
[----:B------:R-:W-:-:S03]  /*12c0*/  ISETP.LT.AND P0, PT, RZ, UR4, PT ;  /* 0x00000004ff007c0c */ /* 0x000fc6000bf01270 */
[----:B------:R-:W-:-:S04]  /*12d0*/  UIADD3 UR5, UR5, 0x100, URZ ;  /* 0x0000010005057890 */ /* 0x000fc8000fffe03f */
[----:B------:R-:W-:-:S04]  /*12e0*/  USHF.R.U32.HI UR5, URZ, 0x4, UR5 ;  /* 0x000000043f057899 */ /* 0x000fc80008011605 */
[----:B------:R-:W-:Y:S02]  /*12f0*/  ULOP3.LUT UR41, UR5, 0x3fff, URZ, 0xc0, !UPT ;  /* 0x00003fff05297892 */ /* 0x000fe4000f8ec03f */
[----:B01--4-:R-:W-:Y:S10]  /*1300*/  @P0 BRA `(.L_x_17) ;  /* 0x0000000000400947 */ /* 0x013ff40003800000 */
[----:B------:R-:W-:Y:S01]  /*1310*/  MOV R0, 0x0 ;  /* 0x0000000000007802 */ /* 0x000fe20000000f00 */
[----:B------:R-:W-:Y:S01]  /*1320*/  ULDC.64 UR4, c[0x4][0x68] ;  /* 0x01001a0000047ab9 */ /* 0x000fe20000000a00 */
[----:B------:R-:W-:Y:S01]  /*1330*/  ULDC.64 UR6, c[0x4][0x8] ;  /* 0x0100020000067ab9 */ /* 0x000fe20000000a00 */
[----:B01----:R-:W-:Y:S01]  /*1340*/  IMAD.U32 R4, RZ, RZ, UR4 ;  /* 0x00000004ff047e24 */ /* 0x003fe2000f8e00ff */
[----:B------:R0:W1:Y:S01]  /*1350*/  LDC.64 R14, c[0x4][R0] ;  /* 0x01000000000e7b82 */ /* 0x0000620000000a00 */
[----:B------:R-:W-:Y:S01]  /*1360*/  IMAD.U32 R5, RZ, RZ, UR5 ;  /* 0x00000005ff057e24 */ /* 0x000fe2000f8e00ff */
[----:B------:R-:W-:Y:S01]  /*1370*/  ULDC.64 UR4, c[0x4][0x70] ;  /* 0x01001c0000047ab9 */ /* 0x000fe20000000a00 */
[----:B------:R-:W-:Y:S02]  /*1380*/  IMAD.U32 R10, RZ, RZ, UR6 ;  /* 0x00000006ff0a7e24 */ /* 0x000fe4000f8e00ff */
[----:B------:R-:W-:Y:S02]  /*1390*/  IMAD.U32 R6, RZ, RZ, UR4 ;  /* 0x00000004ff067e24 */ /* 0x000fe4000f8e00ff */
[----:B------:R-:W-:-:S02]  /*13a0*/  IMAD.U32 R7, RZ, RZ, UR5 ;  /* 0x00000005ff077e24 */ /* 0x000fc4000f8e00ff */
[----:B------:R-:W-:Y:S02]  /*13b0*/  IMAD.U32 R11, RZ, RZ, UR7 ;  /* 0x00000007ff0b7e24 */ /* 0x000fe4000f8e00ff */
[----:B------:R-:W-:Y:S02]  /*13c0*/  IMAD.MOV.U32 R8, RZ, RZ, 0x1e1 ;  /* 0x000001e1ff087424 */ /* 0x000fe400078e00ff */
[----:B------:R-:W-:Y:S02]  /*13d0*/  IMAD.MOV.U32 R12, RZ, RZ, 0x1 ;  /* 0x00000001ff0c7424 */ /* 0x000fe400078e00ff */
[----:B0-----:R-:W-:-:S07]  /*13e0*/  IMAD.MOV.U32 R13, RZ, RZ, RZ ;  /* 0x000000ffff0d7224 */ /* 0x001fce00078e00ff */
[----:B------:R-:W-:-:S07]  /*13f0*/  LEPC R20, `(.L_x_17) ;  /* 0x000000001014794e */ /* 0x000fce0000000000 */
[----:B-1---5:R-:W-:Y:S05]  /*1400*/  CALL.ABS.NOINC R14 ;  /* 0x000000000e007343 */ /* 0x022fea0003c00000 */
.L_x_17:
[----:B------:R-:W-:-:S04]  /*1410*/  LOP3.LUT R0, R19, 0x1, RZ, 0xfc, !PT ;  /* 0x0000000113007812 */ /* 0x000fc800078efcff */
[----:B------:R-:W-:-:S13]  /*1420*/  ISETP.NE.AND P0, PT, R0, 0x3, PT ;  /* 0x000000030000780c */ /* 0x000fda0003f05270 */
[----:B------:R-:W-:Y:S05]  /*1430*/  @!P0 BRA `(.L_x_18) ;  /* 0x0000000000048947 */ /* 0x000fea0003800000 */
[----:B------:R-:W-:Y:S01]  /*1440*/  BPT.TRAP 0x1 ;  /* 0x000000040000795c */ /* 0x000fe20000300000 */
.L_x_18:
[----:B------:R-:W2:Y:S01]  /*1450*/  S2UR UR5, SR_CgaCtaId ;  /* 0x00000000000579c3 */ /* 0x000ea20000008800 */
[----:B------:R-:W-:Y:S01]  /*1460*/  UMOV UR4, 0x400 ;  /* 0x0000040000047882 */ /* 0x000fe20000000000 */
[----:B------:R-:W-:Y:S02]  /*1470*/  IMAD.U32 R0, RZ, RZ, UR38 ;  /* 0x00000026ff007e24 */ /* 0x000fe4000f8e00ff */
[----:B------:R-:W-:-:S03]  /*1480*/  IMAD.U32 R3, RZ, RZ, UR39 ;  /* 0x00000027ff037e24 */ /* 0x000fc6000f8e00ff */
[----:B------:R-:W-:Y:S01]  /*1490*/  SHF.L.U32 R0, R0, 0x1f, RZ ;  /* 0x0000001f00007819 */ /* 0x000fe200000006ff */
[----:B--2---:R-:W-:-:S06]  /*14a0*/  ULEA UR4, UR5, UR4, 0x18 ;  /* 0x0000000405047291 */ /* 0x004fcc000f8ec03f */
[----:B------:R-:W-:-:S04]  /*14b0*/  IMAD.U32 R6, RZ, RZ, UR4 ;  /* 0x00000004ff067e24 */ /* 0x000fc8000f8e00ff */
[----:B------:R-:W-:-:S04]  /*14c0*/  IMAD R3, R3, 0x8, R6 ;  /* 0x0000000803037824 */ /* 0x000fc800078e0206 */
[----:B------:R2:W3:Y:S01]  /*14d0*/  SYNCS.PHASECHK.TRANS64.TRYWAIT P1, [R3+URZ], R0 ;  /* 0x00000000030075a7 */ /* 0x0004e2000802017f */
[----:B------:R-:W-:Y:S05]  /*14e0*/  @!P0 BRA `(.L_x_19) ;  /* 0x0000000000048947 */ /* 0x000fea0003800000 */
[----:B------:R-:W-:Y:S01]  /*14f0*/  BPT.TRAP 0x1 ;  /* 0x000000040000795c */ /* 0x000fe20000300000 */
.L_x_19:
[----:B---3--:R-:W-:Y:S05]  /*1500*/  @P1 BRA `(.L_x_20) ;  /* 0x0000000000081947 */ /* 0x008fea0003800000 */
[----:B------:R-:W3:Y:S02]  /*1510*/  SYNCS.PHASECHK.TRANS64.TRYWAIT P1, [R3+URZ], R0 ;  /* 0x00000000030075a7 */ /* 0x000ee4000802017f */
[----:B---3--:R-:W-:Y:S05]  /*1520*/  @!P1 BRA `(.L_x_21) ;  /* 0x0000005800689947 */ /* 0x008fea0003800000 */
.L_x_20:
[----:B------:R-:W-:-:S04]  /*1530*/  UISETP.LT.AND UP0, UPT, UR40, 0x1, UPT ;  /* 0x000000012800788c */ /* 0x000fc8000bf01270 */
[----:B------:R-:W-:-:S06]  /*1540*/  USEL UR4, UR40, 0x1, UP0 ;  /* 0x0000000128047887 */ /* 0x000fcc0008000000 */
[----:B--23--:R-:W-:Y:S01]  /*1550*/  IMAD.U32 R0, RZ, RZ, UR4 ;  /* 0x00000004ff007e24 */ /* 0x00cfe2000f8e00ff */
[----:B------:R-:W-:Y:S05]  /*1560*/  WARPSYNC.ALL ;  /* 0x0000000000007948 */ /* 0x000fea0003800000 */
[----:B------:R-:W-:-:S04]  /*1570*/  IADD3 R0, -R0, UR40, RZ ;  /* 0x0000002800007c10 */ /* 0x000fc8000fffe1ff */
[----:B------:R-:W-:Y:S02]  /*1580*/  ISETP.GE.AND P1, PT, R0, 0x1, PT ;  /* 0x000000010000780c */ /* 0x000fe40003f26270 */
[----:B------:R-:W-:Y:S01]  /*1590*/  R2UR UR4, R6 ;  /* 0x00000000060472ca */ /* 0x000fe200000e0000 */
[----:B------:R-:W-:Y:S01]  /*15a0*/  ULOP3.LUT UR41, UR41, 0x10000, URZ, 0xfc, !UPT ;  /* 0x0001000029297892 */ /* 0x000fe2000f8efc3f */
[----:B------:R-:W-:Y:S01]  /*15b0*/  WARPGROUP.ARRIVE ;  /* 0x00000000000079c5 */ /* 0x000fe20000000000 */
[----:B------:R-:W-:Y:S01]  /*15c0*/  UMOV UR5, 0x80000020 ;  /* 0x8000002000057882 */ /* 0x000fe20000000000 */
[----:B------:R-:W-:-:S09]  /*15d0*/  UMOV UR7, 0x80000020 ;  /* 0x8000002000077882 */ /* 0x000fd20000000000 */
[----:B------:R-:W-:-:S04]  /*15e0*/  UIADD3 UR4, UR4, 0xa100, URZ ;  /* 0x0000a10004047890 */ /* 0x000fc8000fffe03f */
[----:B------:R-:W-:-:S04]  /*15f0*/  USHF.R.U32.HI UR4, URZ, 0x4, UR4 ;  /* 0x000000043f047899 */ /* 0x000fc80008011604 */
[----:B------:R-:W-:-:S04]  /*1600*/  ULOP3.LUT UR4, UR4, 0x3fff, URZ, 0xc0, !UPT ;  /* 0x00003fff04047892 */ /* 0x000fc8000f8ec03f */
[----:B------:R-:W-:Y:S02]  /*1610*/  ULOP3.LUT UR9, UR4, 0x10000, URZ, 0xfc, !UPT ;  /* 0x0001000004097892 */ /* 0x000fe4000f8efc3f */
[----:B------:R-:W-:Y:S02]  /*1620*/  ULEA UR4, UR39, UR41, 0x9 ;  /* 0x0000002927047291 */ /* 0x000fe4000f8e483f */
[----:B------:R-:W-:-:S09]  /*1630*/  ULEA UR6, UR39, UR9, 0x9 ;  /* 0x0000000927067291 */ /* 0x000fd2000f8e483f */
[----:B------:R-:W-:Y:S01]  /*1640*/  IGMMA.64x128x32.S8.S8 R24, gdesc[UR4], RZ, !UPT, gsb0 ;  /* 0x03600000041879f1 */ /* 0x000fe2000c0410ff */
[----:B------:R-:W-:Y:S02]  /*1650*/  UIADD3 UR4, UR4, 0x2, URZ ;  /* 0x0000000204047890 */ /* 0x000fe4000fffe03f */
[----:B------:R-:W-:Y:S01]  /*1660*/  UIADD3 UR6, UR6, 0x2, URZ ;  /* 0x0000000206067890 */ /* 0x000fe2000fffe03f */
[----:B------:R-:W-:Y:S01]  /*1670*/  UMOV UR5, 0x80000020 ;  /* 0x8000002000057882 */ /* 0x000fe20000000000 */
[----:B------:R-:W-:Y:S01]  /*1680*/  UMOV UR7, 0x80000020 ;  /* 0x8000002000077882 */ /* 0x000fe20000000000 */
[----:B------:R-:W-:Y:S02]  /*1690*/  WARPGROUP.DEPBAR.LE gsb0, 0x0 ;  /* 0x00008000000079c5 */ /* 0x000fe40000010000 */
[----:B------:R-:W-:-:S06]  /*16a0*/  WARPGROUP.ARRIVE ;  /* 0x00000000000079c5 */ /* 0x000fcc0000000000 */
[----:B------:R-:W-:Y:S03]  /*16b0*/  IGMMA.64x128x32.S8.S8 R24, gdesc[UR4], R24, gsb0 ;  /* 0x03600000041879f1 */ /* 0x000fe60008041018 */
[----:B------:R-:W-:Y:S02]  /*16c0*/  WARPGROUP.DEPBAR.LE gsb0, 0x0 ;  /* 0x00008000000079c5 */ /* 0x000fe40000010000 */
[----:B------:R-:W-:Y:S05]  /*16d0*/  @!P1 BRA `(.L_x_22) ;  /* 0x0000000000e49947 */ /* 0x000fea0003800000 */
[----:B------:R-:W-:Y:S02]  /*16e0*/  UIADD3 UR4, UR39, 0x1, URZ ;  /* 0x0000000127047890 */ /* 0x000fe4000fffe03f */
[----:B------:R-:W-:Y:S02]  /*16f0*/  IMAD.U32 R3, RZ, RZ, UR39 ;  /* 0x00000027ff037e24 */ /* 0x000fe4000f8e00ff */
[----:B------:R-:W-:-:S04]  /*1700*/  UISETP.NE.AND UP0, UPT, UR4, 0x5, UPT ;  /* 0x000000050400788c */ /* 0x000fc8000bf05270 */
[----:B------:R-:W-:Y:S02]  /*1710*/  USEL UR5, URZ, 0x1, UP0 ;  /* 0x000000013f057887 */ /* 0x000fe40008000000 */
[----:B------:R-:W-:Y:S02]  /*1720*/  USEL UR8, UR4, URZ, UP0 ;  /* 0x0000003f04087287 */ /* 0x000fe40008000000 */
[----:B------:R-:W-:-:S06]  /*1730*/  ULOP3.LUT UR5, UR38, UR5, URZ, 0x3c, !UPT ;  /* 0x0000000526057292 */ /* 0x000fcc000f8e3c3f */
[----:B------:R-:W-:-:S07]  /*1740*/  IMAD.U32 R7, RZ, RZ, UR5 ;  /* 0x00000005ff077e24 */ /* 0x000fce000f8e00ff */
.L_x_29:
[----:B------:R-:W-:Y:S05]  /*1750*/  @!P0 BRA `(.L_x_23) ;  /* 0x0000000000048947 */ /* 0x000fea0003800000 */
[----:B------:R-:W-:Y:S01]  /*1760*/  BPT.TRAP 0x1 ;  /* 0x000000040000795c */ /* 0x000fe20000300000 */
.L_x_23:
[----:B------:R-:W2:Y:S01]  /*1770*/  S2UR UR5, SR_CgaCtaId ;  /* 0x00000000000579c3 */ /* 0x000ea20000008800 */
[----:B------:R-:W-:Y:S01]  /*1780*/  UMOV UR4, 0x400 ;  /* 0x0000040000047882 */ /* 0x000fe20000000000 */
[----:B01----:R-:W-:Y:S01]  /*1790*/  IMAD.U32 R5, RZ, RZ, UR8 ;  /* 0x00000008ff057e24 */ /* 0x003fe2000f8e00ff */
[----:B------:R-:W-:Y:S01]  /*17a0*/  SHF.L.U32 R4, R7, 0x1f, RZ ;  /* 0x0000001f07047819 */ /* 0x000fe200000006ff */
[----:B--2---:R-:W-:-:S06]  /*17b0*/  ULEA UR4, UR5, UR4, 0x18 ;  /* 0x0000000405047291 */ /* 0x004fcc000f8ec03f */
[----:B------:R-:W-:-:S04]  /*17c0*/  IMAD.U32 R6, RZ, RZ, UR4 ;  /* 0x00000004ff067e24 */ /* 0x000fc8000f8e00ff */
[----:B------:R-:W-:-:S04]  /*17d0*/  IMAD R5, R5, 0x8, R6 ;  /* 0x0000000805057824 */ /* 0x000fc800078e0206 */
[----:B------:R0:W1:Y:S01]  /*17e0*/  SYNCS.PHASECHK.TRANS64.TRYWAIT P1, [R5+URZ], R4 ;  /* 0x00000004050075a7 */ /* 0x000062000802017f */
[----:B------:R-:W-:Y:S05]  /*17f0*/  @!P0 BRA `(.L_x_24) ;  /* 0x0000000000048947 */ /* 0x000fea0003800000 */
[----:B------:R-:W-:Y:S01]  /*1800*/  BPT.TRAP 0x1 ;  /* 0x000000040000795c */ /* 0x000fe20000300000 */
.L_x_24:
[----:B-1----:R-:W-:Y:S05]  /*1810*/  @P1 BRA `(.L_x_25) ;  /* 0x0000000000081947 */ /* 0x002fea0003800000 */
[----:B------:R-:W1:Y:S02]  /*1820*/  SYNCS.PHASECHK.TRANS64.TRYWAIT P1, [R5+URZ], R4 ;  /* 0x00000004050075a7 */ /* 0x000e64000802017f */
[----:B-1----:R-:W-:Y:S05]  /*1830*/  @!P1 BRA `(.L_x_26) ;  /* 0x0000005400b89947 */ /* 0x002fea0003800000 */
.L_x_25:
[----:B------:R-:W-:Y:S01]  /*1840*/  ULEA UR4, UR8, UR41, 0x9 ;  /* 0x0000002908047291 */ /* 0x000fe2000f8e483f */
[----:B------:R-:W-:Y:S01]  /*1850*/  WARPGROUP.ARRIVE ;  /* 0x00000000000079c5 */ /* 0x000fe20000000000 */
[----:B------:R-:W-:Y:S01]  /*1860*/  ULEA UR6, UR8, UR9, 0x9 ;  /* 0x0000000908067291 */ /* 0x000fe2000f8e483f */
[----:B------:R-:W-:Y:S01]  /*1870*/  UMOV UR5, 0x80000020 ;  /* 0x8000002000057882 */ /* 0x000fe20000000000 */
[----:B------:R-:W-:-:S07]  /*1880*/  UMOV UR7, 0x80000020 ;  /* 0x8000002000077882 */ /* 0x000fce0000000000 */
[----:B------:R-:W-:Y:S01]  /*1890*/  IGMMA.64x128x32.S8.S8 R24, gdesc[UR4], R24, gsb0 ;  /* 0x03600000041879f1 */ /* 0x000fe20008041018 */
        /* <DEDUP_REMOVED lines=9> */
[----:B------:R-:W-:Y:S01]  /*1930*/  BPT.TRAP 0x1 ;  /* 0x000000040000795c */ /* 0x000fe20000300000 */
.L_x_27:
[----:B------:R-:W-:-:S13]  /*1940*/  ISETP.NE.AND P1, PT, R23, RZ, PT ;  /* 0x000000ff1700720c */ /* 0x000fda0003f25270 */
[----:B01----:R-:W-:-:S04]  /*1950*/  @P1 IMAD R4, R3, 0x8, R6 ;  /* 0x0000000803041824 */ /* 0x003fc800078e0206 */
[----:B------:R-:W-:-:S05]  /*1960*/  @P1 VIADD R5, R4, 0x28 ;  /* 0x0000002804051836 */ /* 0x000fca0000000000 */
[----:B------:R-:W-:-:S04]  /*1970*/  @P1 PRMT R5, R22, 0x654, R5 ;  /* 0x0000065416051816 */ /* 0x000fc80000000005 */
[----:B------:R0:W-:Y:S01]  /*1980*/  @P1 SYNCS.ARRIVE.TRANS64.RED.A1T0 RZ, [R5+URZ], RZ ;  /* 0x000000ff05ff19a7 */ /* 0x0001e2000810043f */
[----:B------:R-:W-:-:S13]  /*1990*/  ISETP.GT.U32.AND P1, PT, R19, 0x1, PT ;  /* 0x000000011300780c */ /* 0x000fda0003f24070 */
[----:B0-----:R-:W-:Y:S05]  /*19a0*/  @P1 BRA `(.L_x_28) ;  /* 0x0000000000041947 */ /* 0x001fea0003800000 */
[----:B------:R-:W-:Y:S01]  /*19b0*/  BPT.TRAP 0x1 ;  /* 0x000000040000795c */ /* 0x000fe20000300000 */
.L_x_28:
[----:B------:R-:W-:Y:S01]  /*19c0*/  UIADD3 UR8, UR8, 0x1, URZ ;  /* 0x0000000108087890 */ /* 0x000fe2000fffe03f */
[C---:B------:R-:W-:Y:S01]  /*19d0*/  ISETP.GT.AND P2, PT, R0.reuse, 0x1, PT ;  /* 0x000000010000780c */ /* 0x040fe20003f44270 */
[----:B------:R-:W-:Y:S02]  /*19e0*/  VIADD R3, R3, 0x1 ;  /* 0x0000000103037836 */ /* 0x000fe40000000000 */
[----:B------:R-:W-:Y:S01]  /*19f0*/  UISETP.NE.AND UP0, UPT, UR8, 0x5, UPT ;  /* 0x000000050800788c */ /* 0x000fe2000bf05270 */
[----:B------:R-:W-:Y:S02]  /*1a00*/  VIADD R0, R0, 0xffffffff ;  /* 0xffffffff00007836 */ /* 0x000fe40000000000 */
[C---:B------:R-:W-:Y:S01]  /*1a10*/  ISETP.NE.AND P1, PT, R3.reuse, 0x5, PT ;  /* 0x000000050300780c */ /* 0x040fe20003f25270 */
[----:B------:R-:W-:Y:S02]  /*1a20*/  USEL UR4, URZ, 0x1, UP0 ;  /* 0x000000013f047887 */ /* 0x000fe40008000000 */
[----:B------:R-:W-:Y:S01]  /*1a30*/  USEL UR8, UR8, URZ, UP0 ;  /* 0x0000003f08087287 */ /* 0x000fe20008000000 */
[----:B------:R-:W-:-:S03]  /*1a40*/  SEL R3, R3, RZ, P1 ;  /* 0x000000ff03037207 */ /* 0x000fc60000800000 */
[----:B------:R-:W-:Y:S01]  /*1a50*/  LOP3.LUT R7, R7, UR4, RZ, 0x3c, !PT ;  /* 0x0000000407077c12 */ /* 0x000fe2000f8e3cff */
[----:B------:R-:W-:Y:S07]  /*1a60*/  @P2 BRA `(.L_x_29) ;  /* 0xfffffffc00382947 */ /* 0x000fee000383ffff */
.L_x_22:
[----:B------:R-:W2:Y:S02]  /*1a70*/  LDC R0, c[0x0][0x28c] ;  /* 0x0000a300ff007b82 */ /* 0x000ea40000000800 */
[----:B--2---:R-:W-:-:S13]  /*1a80*/  ISETP.GE.AND P1, PT, R0, 0x1, PT ;  /* 0x000000010000780c */ /* 0x004fda0003f26270 */
[----:B------:R-:W-:Y:S05]  /*1a90*/  @!P1 BRA `(.L_x_30) ;  /* 0x0000000000509947 */ /* 0x000fea0003800000 */
[----:B------:R-:W-:Y:S05]  /*1aa0*/  @!P0 BRA `(.L_x_31) ;  /* 0x0000000000048947 */ /* 0x000fea0003800000 */
[----:B------:R-:W-:Y:S01]  /*1ab0*/  BPT.TRAP 0x1 ;  /* 0x000000040000795c */ /* 0x000fe20000300000 */
.L_x_31:
[----:B------:R-:W-:Y:S01]  /*1ac0*/  ISETP.NE.AND P0, PT, R23, RZ, PT ;  /* 0x000000ff1700720c */ /* 0x000fe20003f05270 */
[----:B------:R-:W-:Y:S01]  /*1ad0*/  BSSY B0, `(.L_x_32) ;  /* 0x000000e000007945 */ /* 0x000fe20003800000 */
[----:B------:R-:W-:-:S11]  /*1ae0*/  ISETP.GT.U32.AND P1, PT, R19, 0x1, PT ;  /* 0x000000011300780c */ /* 0x000fd60003f24070 */
[----:B------:R-:W-:Y:S05]  /*1af0*/  @!P0 BRA `(.L_x_33) ;  /* 0x00000000002c8947 */ /* 0x000fea0003800000 */
[----:B------:R-:W-:-:S04]  /*1b00*/  UISETP.LT.AND UP0, UPT, UR40, 0x1, UPT ;  /* 0x000000012800788c */ /* 0x000fc8000bf01270 */
[----:B------:R-:W-:-:S04]  /*1b10*/  USEL UR6, UR40, 0x1, UP0 ;  /* 0x0000000128067887 */ /* 0x000fc80008000000 */
[----:B------:R-:W-:-:S04]  /*1b20*/  UIADD3 UR6, UR39, UR40, -UR6 ;  /* 0x0000002827067290 */ /* 0x000fc8000fffe806 */
[----:B------:R-:W-:-:S04]  /*1b30*/  UIMAD.WIDE.U32 UR4, UR6, -0x33333333, URZ ;  /* 0xcccccccd060478a5 */ /* 0x000fc8000f8e003f */
[----:B------:R-:W-:-:S04]  /*1b40*/  USHF.R.U32.HI UR4, URZ, 0x2, UR5 ;  /* 0x000000023f047899 */ /* 0x000fc80008011605 */
[----:B------:R-:W-:-:S06]  /*1b50*/  UIMAD UR6, UR4, -0x5, UR6 ;  /* 0xfffffffb040678a4 */ /* 0x000fcc000f8e0206 */
[----:B------:R-:W-:-:S04]  /*1b60*/  IMAD.U32 R3, RZ, RZ, UR6 ;  /* 0x00000006ff037e24 */ /* 0x000fc8000f8e00ff */
[----:B------:R-:W-:-:S04]  /*1b70*/  IMAD R0, R3, 0x8, R6 ;  /* 0x0000000803007824 */ /* 0x000fc800078e0206 */
[----:B------:R-:W-:-:S05]  /*1b80*/  VIADD R3, R0, 0x28 ;  /* 0x0000002800037836 */ /* 0x000fca0000000000 */
[----:B------:R-:W-:-:S04]  /*1b90*/  PRMT R3, R22, 0x654, R3 ;  /* 0x0000065416037816 */ /* 0x000fc80000000003 */
[----:B------:R2:W-:Y:S03]  /*1ba0*/  SYNCS.ARRIVE.TRANS64.RED.A1T0 RZ, [R3+URZ], RZ ;  /* 0x000000ff03ff79a7 */ /* 0x0005e6000810043f */
.L_x_33:
[----:B------:R-:W-:Y:S05]  /*1bb0*/  BSYNC B0 ;  /* 0x0000000000007941 */ /* 0x000fea0003800000 */
.L_x_32:
[----:B------:R-:W-:Y:S05]  /*1bc0*/  @P1 BRA `(.L_x_30) ;  /* 0x0000000000041947 */ /* 0x000fea0003800000 */
[----:B------:R-:W-:Y:S01]  /*1bd0*/  BPT.TRAP 0x1 ;  /* 0x000000040000795c */ /* 0x000fe20000300000 */
.L_x_30:
[----:B------:R-:W3:Y:S01]  /*1be0*/  LDC R7, c[0x0][0x288] ;  /* 0x0000a200ff077b82 */ /* 0x000ee20000000800 */
[--C-:B------:R-:W-:Y:S01]  /*1bf0*/  SHF.R.U32.HI R0, RZ, 0x2, R18.reuse ;  /* 0x00000002ff007819 */ /* 0x100fe20000011612 */
[----:B------:R-:W-:Y:S01]  /*1c00*/  IMAD.SHL.U32 R93, R93, 0x80, RZ ;  /* 0x000000805d5d7824 */ /* 0x000fe200078e00ff */
[----:B01----:R-:W-:Y:S01]  /*1c10*/  SHF.R.U32.HI R5, RZ, 0x7, R18 ;  /* 0x00000007ff057819 */ /* 0x003fe20000011612 */
[----:B------:R-:W-:Y:S01]  /*1c20*/  UIADD3 UR39, UR40, UR39, URZ ;  /* 0x0000002728277290 */ /* 0x000fe2000fffe03f */
[----:B------:R-:W-:Y:S01]  /*1c30*/  LOP3.LUT R4, R18, 0x60, RZ, 0xc0, !PT ;  /* 0x0000006012047812 */ /* 0x000fe200078ec0ff */
[----:B------:R-:W-:Y:S01]  /*1c40*/  ULDC UR7, c[0x0][0x284] ;  /* 0x0000a10000077ab9 */ /* 0x000fe20000000800 */
[----:B--2---:R-:W-:Y:S01]  /*1c50*/  LOP3.LUT R3, R0, 0x7, RZ, 0xc0, !PT ;  /* 0x0000000700037812 */ /* 0x004fe200078ec0ff */
[----:B------:R-:W-:Y:S01]  /*1c60*/  UISETP.GT.U32.AND UP0, UPT, UR39, 0x4, UPT ;  /* 0x000000042700788c */ /* 0x000fe2000bf04070 */
[----:B------:R-:W-:Y:S01]  /*1c70*/  LOP3.LUT R0, R5, 0x1, RZ, 0xc0, !PT ;  /* 0x0000000105007812 */ /* 0x000fe200078ec0ff */
[----:B------:R-:W-:Y:S01]  /*1c80*/  UISETP.GE.U32.AND UP1, UPT, UR40, 0x5, UPT ;  /* 0x000000052800788c */ /* 0x000fe2000bf26070 */
[----:B------:R-:W-:Y:S01]  /*1c90*/  SHF.R.U32.HI R6, RZ, 0x1, R4 ;  /* 0x00000001ff067819 */ /* 0x000fe20000011604 */
[----:B------:R-:W-:Y:S01]  /*1ca0*/  UISETP.LT.U32.AND UP0, UPT, UR40, 0x5, UP0 ;  /* 0x000000052800788c */ /* 0x000fe20008701070 */
[----:B------:R-:W-:Y:S01]  /*1cb0*/  LOP3.LUT R4, R18, 0x3, RZ, 0xc0, !PT ;  /* 0x0000000312047812 */ /* 0x000fe200078ec0ff */
[----:B------:R-:W-:Y:S01]  /*1cc0*/  IMAD.SHL.U32 R8, R0, 0x40, RZ ;  /* 0x0000004000087824 */ /* 0x000fe200078e00ff */
[----:B------:R-:W-:Y:S01]  /*1cd0*/  IADD3 R5, RZ, -R6, -R3 ;  /* 0x80000006ff057210 */ /* 0x000fe20007ffe803 */
[----:B------:R-:W-:Y:S01]  /*1ce0*/  ULDC.64 UR8, c[0x0][0x5d0] ;  /* 0x0001740000087ab9 */ /* 0x000fe20000000a00 */
[----:B------:R-:W-:Y:S01]  /*1cf0*/  SHF.R.S32.HI R14, RZ, 0x1f, R91 ;  /* 0x0000001fff0e7819 */ /* 0x000fe2000001145b */
[----:B------:R-:W-:Y:S01]  /*1d00*/  UIMAD.WIDE.U32 UR4, UR39, -0x33333333, URZ ;  /* 0xcccccccd270478a5 */ /* 0x000fe2000f8e003f */
[----:B------:R-:W-:Y:S01]  /*1d10*/  LOP3.LUT R3, R8, 0x40, R3, 0xe2, !PT ;  /* 0x0000004008037812 */ /* 0x000fe200078ee203 */
[----:B------:R-:W-:Y:S01]  /*1d20*/  IMAD.SHL.U32 R8, R18, 0x2, RZ ;  /* 0x0000000212087824 */ /* 0x000fe200078e00ff */
[----:B------:R-:W-:Y:S01]  /*1d30*/  USEL UR6, URZ, 0x1, !UP0 ;  /* 0x000000013f067887 */ /* 0x000fe2000c000000 */
[----:B------:R-:W-:Y:S01]  /*1d40*/  IMAD R0, R0, -0x40, R5 ;  /* 0xffffffc000007824 */ /* 0x000fe200078e0205 */
[----:B------:R-:W-:Y:S01]  /*1d50*/  USHF.R.U32.HI UR4, URZ, 0x2, UR5 ;  /* 0x000000023f047899 */ /* 0x000fe20008011605 */
[----:B---3--:R-:W-:Y:S01]  /*1d60*/  IMAD R12, R4, -0x2, R7 ;  /* 0xfffffffe040c7824 */ /* 0x008fe200078e0207 */
[C---:B------:R-:W-:Y:S01]  /*1d70*/  ISETP.GE.AND P0, PT, R93.reuse, R7, PT ;  /* 0x000000075d00720c */ /* 0x040fe20003f06270 */
[----:B------:R-:W-:Y:S01]  /*1d80*/  IMAD.SHL.U32 R7, R92, 0x80, RZ ;  /* 0x000000805c077824 */ /* 0x000fe200078e00ff */
[----:B------:R-:W-:Y:S01]  /*1d90*/  LOP3.LUT R8, R93, 0x6, R8, 0xf8, !PT ;  /* 0x000000065d087812 */ /* 0x000fe200078ef808 */
[----:B------:R-:W-:Y:S01]  /*1da0*/  IMAD R4, R14, UR8, RZ ;  /* 0x000000080e047c24 */ /* 0x000fe2000f8e02ff */
[----:B------:R-:W-:Y:S01]  /*1db0*/  ULOP3.LUT UR38, UR38, UR6, URZ, 0x3c, !UPT ;  /* 0x0000000626267292 */ /* 0x000fe2000f8e3c3f */
[----:B------:R-:W-:Y:S01]  /*1dc0*/  IMAD.WIDE R10, R92, 0x80, RZ ;  /* 0x000000805c0a7825 */ /* 0x000fe200078e02ff */
[----:B------:R-:W-:Y:S01]  /*1dd0*/  ISETP.GE.OR P0, PT, R7, UR7, P0 ;  /* 0x0000000707007c0c */ /* 0x000fe20008706670 */
[----:B------:R-:W-:Y:S01]  /*1de0*/  UIMAD UR39, UR4, -0x5, UR39 ;  /* 0xfffffffb042778a4 */ /* 0x000fe2000f8e0227 */
[----:B------:R-:W-:Y:S01]  /*1df0*/  SHF.R.S32.HI R9, RZ, 0x1f, R8 ;  /* 0x0000001fff097819 */ /* 0x000fe20000011408 */
[----:B------:R-:W-:Y:S01]  /*1e00*/  IMAD R13, R91, UR9, R4 ;  /* 0x000000095b0d7c24 */ /* 0x000fe2000f8e0204 */
[----:B------:R-:W-:Y:S01]  /*1e10*/  @UP1 ULOP3.LUT UR38, UR38, 0x1, UR4, 0x78, !UPT ;  /* 0x0000000126261892 */ /* 0x000fe2000f8e7804 */
[----:B------:R-:W-:Y:S01]  /*1e20*/  IADD3 R96, -R7, UR7, R0 ;  /* 0x0000000707607c10 */ /* 0x000fe2000fffe100 */
[----:B------:R-:W-:Y:S01]  /*1e30*/  IMAD.MOV.U32 R0, RZ, RZ, -0x1 ;  /* 0xffffffffff007424 */ /* 0x000fe200078e00ff */
[----:B------:R-:W-:Y:S01]  /*1e40*/  LOP3.LUT R21, R10, R3, R6, 0xfe, !PT ;  /* 0x000000030a157212 */ /* 0x000fe200078efe06 */
[----:B------:R-:W-:-:S04]  /*1e50*/  IMAD.WIDE.U32 R4, R91, UR8, R8 ;  /* 0x000000085b047c25 */ /* 0x000fc8000f8e0008 */
[----:B------:R-:W-:Y:S02]  /*1e60*/  IMAD.IADD R5, R5, 0x1, R13 ;  /* 0x0000000105057824 */ /* 0x000fe400078e020d */
[----:B------:R-:W-:Y:S01]  /*1e70*/  IMAD.IADD R3, R12, 0x1, -R93 ;  /* 0x000000010c037824 */ /* 0x000fe200078e0a5d */
[----:B------:R-:W-:Y:S06]  /*1e80*/  @P0 BRA `(.L_x_34) ;  /* 0x0000003000a00947 */ /* 0x000fec0003800000 */
[----:B------:R-:W0:Y:S01]  /*1e90*/  LDC.64 R12, c[0x0][0x5c8] ;  /* 0x00017200ff0c7b82 */ /* 0x000e220000000a00 */
[----:B------:R-:W-:Y:S01]  /*1ea0*/  ULDC.64 UR4, c[0x0][0x5c0] ;  /* 0x0001700000047ab9 */ /* 0x000fe20000000a00 */
[----:B------:R-:W-:Y:S01]  /*1eb0*/  BSSY B0, `(.L_x_34) ;  /* 0x0000325000007945 */ /* 0x000fe20003800000 */
[-C--:B0-----:R-:W-:Y:S02]  /*1ec0*/  IMAD R6, R11, R12.reuse, RZ ;  /* 0x0000000c0b067224 */ /* 0x081fe400078e02ff */
[----:B------:R-:W-:-:S04]  /*1ed0*/  IMAD.WIDE.U32 R4, R21, R12, R4 ;  /* 0x0000000c15047225 */ /* 0x000fc800078e0004 */
[----:B------:R-:W-:Y:S01]  /*1ee0*/  IMAD R7, R21, R13, R6 ;  /* 0x0000000d15077224 */ /* 0x000fe200078e0206 */
[----:B------:R-:W-:-:S03]  /*1ef0*/  IADD3 R4, P0, R4, UR4, RZ ;  /* 0x0000000404047c10 */ /* 0x000fc6000ff1e0ff */
[----:B------:R-:W-:Y:S01]  /*1f00*/  IMAD.IADD R7, R5, 0x1, R7 ;  /* 0x0000000105077824 */ /* 0x000fe200078e0207 */
[----:B------:R-:W-:-:S04]  /*1f10*/  LEA R6, P1, R12, R4, 0x3 ;  /* 0x000000040c067211 */ /* 0x000fc800078218ff */
[----:B------:R-:W-:Y:S02]  /*1f20*/  IADD3.X R5, R7, UR5, RZ, P0, !PT ;  /* 0x0000000507057c10 */ /* 0x000fe400087fe4ff */
[----:B-----5:R-:W-:Y:S02]  /*1f30*/  ISETP.NE.AND P0, PT, R89, RZ, PT ;  /* 0x000000ff5900720c */ /* 0x020fe40003f05270 */
[----:B------:R-:W-:-:S11]  /*1f40*/  LEA.HI.X R7, R12, R5, R13, 0x3, P1 ;  /* 0x000000050c077211 */ /* 0x000fd600008f1c0d */
[----:B------:R-:W-:Y:S05]  /*1f50*/  @!P0 BRA `(.L_x_35) ;  /* 0x0000002400608947 */ /* 0x000fea0003800000 */
[----:B------:R-:W0:Y:S01]  /*1f60*/  LDC.64 R92, c[0x0][0x5b0] ;  /* 0x00016c00ff5c7b82 */ /* 0x000e220000000a00 */
[----:B------:R-:W-:Y:S01]  /*1f70*/  ULDC.64 UR4, c[0x0][0x5b8] ;  /* 0x00016e0000047ab9 */ /* 0x000fe20000000a00 */
[----:B------:R-:W-:Y:S01]  /*1f80*/  ISETP.GE.AND P1, PT, R96, 0x1, PT ;  /* 0x000000016000780c */ /* 0x000fe20003f26270 */
[----:B------:R-:W-:Y:S01]  /*1f90*/  IMAD R10, R14, UR4, RZ ;  /* 0x000000040e0a7c24 */ /* 0x000fe2000f8e02ff */
[----:B------:R-:W-:Y:S01]  /*1fa0*/  BSSY B1, `(.L_x_36) ;  /* 0x000000e000017945 */ /* 0x000fe20003800000 */
[----:B------:R-:W-:Y:S01]  /*1fb0*/  IMAD.WIDE.U32 R14, R91, UR4, R8 ;  /* 0x000000045b0e7c25 */ /* 0x000fe2000f8e0008 */
[----:B------:R-:W-:Y:S02]  /*1fc0*/  ISETP.LT.OR P5, PT, R3, 0x1, !P1 ;  /* 0x000000010300780c */ /* 0x000fe40004fa1670 */
[----:B------:R-:W1:Y:S01]  /*1fd0*/  LDC.64 R94, c[0x0][0x5a8] ;  /* 0x00016a00ff5e7b82 */ /* 0x000e620000000a00 */
[----:B------:R-:W-:Y:S02]  /*1fe0*/  IMAD R13, R91, UR5, R10 ;  /* 0x000000055b0d7c24 */ /* 0x000fe4000f8e020a */
[----:B------:R-:W-:-:S02]  /*1ff0*/  IMAD.MOV.U32 R12, RZ, RZ, R14 ;  /* 0x000000ffff0c7224 */ /* 0x000fc400078e000e */
[----:B------:R-:W-:Y:S02]  /*2000*/  IMAD.IADD R13, R15, 0x1, R13 ;  /* 0x000000010f0d7824 */ /* 0x000fe400078e020d */
[-C--:B0-----:R-:W-:Y:S02]  /*2010*/  IMAD R10, R11, R92.reuse, RZ ;  /* 0x0000005c0b0a7224 */ /* 0x081fe400078e02ff */
[----:B------:R-:W-:-:S04]  /*2020*/  IMAD.WIDE.U32 R8, R21, R92, R12 ;  /* 0x0000005c15087225 */ /* 0x000fc800078e000c */
[----:B------:R-:W-:Y:S01]  /*2030*/  IMAD R91, R21, R93, R10 ;  /* 0x0000005d155b7224 */ /* 0x000fe200078e020a */
[----:B-1----:R-:W-:-:S04]  /*2040*/  IADD3 R8, P0, R8, R94, RZ ;  /* 0x0000005e08087210 */ /* 0x002fc80007f1e0ff */
[----:B------:R-:W-:Y:S01]  /*2050*/  IADD3.X R9, R95, R9, R91, P0, !PT ;  /* 0x000000095f097210 */ /* 0x000fe200007fe45b */
[----:B------:R-:W-:Y:S08]  /*2060*/  @P5 BRA `(.L_x_37) ;  /* 0x0000000000045947 */ /* 0x000ff00003800000 */
[----:B------:R0:W5:Y:S02]  /*2070*/  LDG.E.U8 R90, desc[UR36][R8.64] ;  /* 0x00000024085a7981 */ /* 0x000164000c1e1100 */
.L_x_37:
[----:B------:R-:W-:Y:S05]  /*2080*/  BSYNC B1 ;  /* 0x0000000000017941 */ /* 0x000fea0003800000 */
.L_x_36:
[----:B-----5:R-:W-:Y:S01]  /*2090*/  LOP3.LUT R15, R90, 0xffff, RZ, 0xc0, !PT ;  /* 0x0000ffff5a0f7812 */ /* 0x020fe200078ec0ff */
[C---:B------:R-:W-:Y:S01]  /*20a0*/  IMAD.SHL.U32 R10, R92.reuse, 0x8, RZ ;  /* 0x000000085c0a7824 */ /* 0x040fe200078e00ff */
[----:B------:R-:W-:Y:S01]  /*20b0*/  SHF.L.U64.HI R11, R92, 0x3, R93 ;  /* 0x000000035c0b7819 */ /* 0x000fe2000001025d */
[----:B------:R-:W-:Y:S01]  /*20c0*/  BSSY B1, `(.L_x_38) ;  /* 0x000000e000017945 */ /* 0x000fe20003800000 */
[----:B------:R-:W-:Y:S02]  /*20d0*/  PRMT R20, R15, 0x8880, RZ ;  /* 0x000088800f147816 */ /* 0x000fe400000000ff */
[----:B------:R-:W-:Y:S01]  /*20e0*/  ISETP.LT.OR P2, PT, R3, 0x2, !P1 ;  /* 0x000000020300780c */ /* 0x000fe20004f41670 */
[----:B------:R-:W-:Y:S01]  /*20f0*/  IMAD.WIDE.U32 R10, R21, R92, R10 ;  /* 0x0000005c150a7225 */ /* 0x000fe200078e000a */
[----:B------:R-:W-:-:S03]  /*2100*/  ISETP.GE.AND P0, PT, R96, 0x9, PT ;  /* 0x000000096000780c */ /* 0x000fc60003f06270 */
[----:B------:R-:W-:Y:S01]  /*2110*/  IMAD R15, R20, R89, RZ ;  /* 0x00000059140f7224 */ /* 0x000fe200078e02ff */
[----:B------:R-:W-:Y:S01]  /*2120*/  IADD3 R10, P3, P4, R14, R94, R10 ;  /* 0x0000005e0e0a7210 */ /* 0x000fe20007c7e00a */
[----:B------:R-:W-:Y:S02]  /*2130*/  IMAD.IADD R20, R91, 0x1, R11 ;  /* 0x000000015b147824 */ /* 0x000fe400078e020b */
[----:B------:R-:W-:-:S05]  /*2140*/  @!P5 IMAD R21, R24, R88, R15 ;  /* 0x000000581815d224 */ /* 0x000fca00078e020f */
[----:B------:R1:W-:Y:S01]  /*2150*/  @!P5 STG.E.U8 desc[UR36][R4.64], R21 ;  /* 0x000000150400d986 */ /* 0x0003e2000c101124 */
[----:B------:R-:W-:Y:S05]  /*2160*/  @P2 BRA `(.L_x_39) ;  /* 0x00000000000c2947 */ /* 0x000fea0003800000 */
[----:B------:R-:W2:Y:S02]  /*2170*/  LDG.E.U8 R90, desc[UR36][R8.64+0x1] ;  /* 0x00000124085a7981 */ /* 0x000ea4000c1e1100 */
[----:B--2---:R-:W-:-:S05]  /*2180*/  PRMT R14, R90, 0x8880, RZ ;  /* 0x000088805a0e7816 */ /* 0x004fca00000000ff */
[----:B------:R-:W-:-:S07]  /*2190*/  IMAD R15, R14, R89, RZ ;  /* 0x000000590e0f7224 */ /* 0x000fce00078e02ff */
.L_x_39:
[----:B------:R-:W-:Y:S05]  /*21a0*/  BSYNC B1 ;  /* 0x0000000000017941 */ /* 0x000fea0003800000 */
.L_x_38:
[----:B------:R-:W-:Y:S01]  /*21b0*/  ISETP.LT.OR P5, PT, R3, 0x1, !P0 ;  /* 0x000000010300780c */ /* 0x000fe200047a1670 */
[----:B------:R-:W-:Y:S01]  /*21c0*/  @!P2 IMAD R25, R25, R88, R15 ;  /* 0x000000581919a224 */ /* 0x000fe200078e020f */
[----:B------:R-:W-:Y:S01]  /*21d0*/  BSSY B1, `(.L_x_40) ;  /* 0x000000a000017945 */ /* 0x000fe20003800000 */
[----:B------:R-:W-:Y:S02]  /*21e0*/  IADD3.X R11, R13, R95, R20, P3, P4 ;  /* 0x0000005f0d0b7210 */ /* 0x000fe40001fe8414 */
[C---:B------:R-:W-:Y:S01]  /*21f0*/  ISETP.LT.OR P3, PT, R3.reuse, 0x2, !P0 ;  /* 0x000000020300780c */ /* 0x040fe20004761670 */
[----:B------:R2:W-:Y:S01]  /*2200*/  @!P2 STG.E.U8 desc[UR36][R4.64+0x1], R25 ;  /* 0x000001190400a986 */ /* 0x0005e2000c101124 */
[C---:B------:R-:W-:Y:S02]  /*2210*/  ISETP.LT.OR P4, PT, R3.reuse, 0x9, !P1 ;  /* 0x000000090300780c */ /* 0x040fe40004f81670 */
[----:B------:R-:W-:-:S04]  /*2220*/  ISETP.LT.OR P2, PT, R3, 0xa, !P1 ;  /* 0x0000000a0300780c */ /* 0x000fc80004f41670 */
[----:B------:R-:W-:Y:S09]  /*2230*/  @P5 BRA `(.L_x_41) ;  /* 0x00000000000c5947 */ /* 0x000ff20003800000 */
[----:B------:R-:W3:Y:S02]  /*2240*/  LDG.E.U8 R90, desc[UR36][R10.64] ;  /* 0x000000240a5a7981 */ /* 0x000ee4000c1e1100 */
[----:B---3--:R-:W-:-:S05]  /*2250*/  PRMT R12, R90, 0x8880, RZ ;  /* 0x000088805a0c7816 */ /* 0x008fca00000000ff */
[----:B------:R-:W-:-:S07]  /*2260*/  IMAD R15, R12, R89, RZ ;  /* 0x000000590c0f7224 */ /* 0x000fce00078e02ff */
.L_x_41:
[----:B------:R-:W-:Y:S05]  /*2270*/  BSYNC B1 ;  /* 0x0000000000017941 */ /* 0x000fea0003800000 */
.L_x_40:
[----:B------:R-:W-:Y:S01]  /*2280*/  @!P5 IMAD R13, R26, R88, R15 ;  /* 0x000000581a0dd224 */ /* 0x000fe200078e020f */
[----:B------:R-:W-:Y:S04]  /*2290*/  BSSY B1, `(.L_x_42) ;  /* 0x0000006000017945 */ /* 0x000fe80003800000 */
[----:B------:R3:W-:Y:S01]  /*22a0*/  @!P5 STG.E.U8 desc[UR36][R6.64], R13 ;  /* 0x0000000d0600d986 */ /* 0x0007e2000c101124 */
[----:B------:R-:W-:Y:S05]  /*22b0*/  @P3 BRA `(.L_x_43) ;  /* 0x00000000000c3947 */ /* 0x000fea0003800000 */
[----:B------:R-:W4:Y:S02]  /*22c0*/  LDG.E.U8 R90, desc[UR36][R10.64+0x1] ;  /* 0x000001240a5a7981 */ /* 0x000f24000c1e1100 */
[----:B----4-:R-:W-:-:S05]  /*22d0*/  PRMT R12, R90, 0x8880, RZ ;  /* 0x000088805a0c7816 */ /* 0x010fca00000000ff */
[----:B------:R-:W-:-:S07]  /*22e0*/  IMAD R15, R12, R89, RZ ;  /* 0x000000590c0f7224 */ /* 0x000fce00078e02ff */
.L_x_43:
[----:B------:R-:W-:Y:S05]  /*22f0*/  BSYNC B1 ;  /* 0x0000000000017941 */ /* 0x000fea0003800000 */
.L_x_42:
[----:B------:R-:W-:Y:S01]  /*2300*/  @!P3 IMAD R27, R27, R88, R15 ;  /* 0x000000581b1bb224 */ /* 0x000fe200078e020f */
[----:B------:R-:W-:Y:S04]  /*2310*/  BSSY B1, `(.L_x_44) ;  /* 0x0000006000017945 */ /* 0x000fe80003800000 */
[----:B------:R4:W-:Y:S01]  /*2320*/  @!P3 STG.E.U8 desc[UR36][R6.64+0x1], R27 ;  /* 0x0000011b0600b986 */ /* 0x0009e2000c101124 */
[----:B------:R-:W-:Y:S05]  /*2330*/  @P4 BRA `(.L_x_45) ;  /* 0x00000000000c4947 */ /* 0x000fea0003800000 */
[----:B------:R-:W5:Y:S02]  /*2340*/  LDG.E.U8 R90, desc[UR36][R8.64+0x8] ;  /* 0x00000824085a7981 */ /* 0x000f64000c1e1100 */
[----:B-----5:R-:W-:-:S05]  /*2350*/  PRMT R12, R90, 0x8880, RZ ;  /* 0x000088805a0c7816 */ /* 0x020fca00000000ff */
[----:B------:R-:W-:-:S07]  /*2360*/  IMAD R15, R12, R89, RZ ;  /* 0x000000590c0f7224 */ /* 0x000fce00078e02ff */
.L_x_45:
[----:B------:R-:W-:Y:S05]  /*2370*/  BSYNC B1 ;  /* 0x0000000000017941 */ /* 0x000fea0003800000 */
.L_x_44:
[----:B---3--:R-:W-:Y:S01]  /*2380*/  @!P4 IMAD R13, R28, R88, R15 ;  /* 0x000000581c0dc224 */ /* 0x008fe200078e020f */
[----:B------:R-:W-:Y:S04]  /*2390*/  BSSY B1, `(.L_x_46) ;  /* 0x0000006000017945 */ /* 0x000fe80003800000 */
[----:B------:R3:W-:Y:S01]  /*23a0*/  @!P4 STG.E.U8 desc[UR36][R4.64+0x8], R13 ;  /* 0x0000080d0400c986 */ /* 0x0007e2000c101124 */
[----:B------:R-:W-:Y:S05]  /*23b0*/  @P2 BRA `(.L_x_47) ;  /* 0x00000000000c2947 */ /* 0x000fea0003800000 */
[----:B------:R-:W5:Y:S02]  /*23c0*/  LDG.E.U8 R90, desc[UR36][R8.64+0x9] ;  /* 0x00000924085a7981 */ /* 0x000f64000c1e1100 */
[----:B-----5:R-:W-:-:S05]  /*23d0*/  PRMT R12, R90, 0x8880, RZ ;  /* 0x000088805a0c7816 */ /* 0x020fca00000000ff */
[----:B------:R-:W-:-:S07]  /*23e0*/  IMAD R15, R12, R89, RZ ;  /* 0x000000590c0f7224 */ /* 0x000fce00078e02ff */
.L_x_47:
[----:B------:R-:W-:Y:S05]  /*23f0*/  BSYNC B1 ;  /* 0x0000000000017941 */ /* 0x000fea0003800000 */
.L_x_46:
[----:B------:R-:W-:Y:S01]  /*2400*/  ISETP.LT.OR P4, PT, R3, 0x9, !P0 ;  /* 0x000000090300780c */ /* 0x000fe20004781670 */
[----:B------:R-:W-:Y:S01]  /*2410*/  @!P2 IMAD R29, R29, R88, R15 ;  /* 0x000000581d1da224 */ /* 0x000fe200078e020f */
[----:B------:R-:W-:Y:S01]  /*2420*/  BSSY B1, `(.L_x_48) ;  /* 0x0000009000017945 */ /* 0x000fe20003800000 */
[C---:B------:R-:W-:Y:S02]  /*2430*/  ISETP.LT.OR P3, PT, R3.reuse, 0xa, !P0 ;  /* 0x0000000a0300780c */ /* 0x040fe40004761670 */
[C---:B------:R-:W-:Y:S01]  /*2440*/  ISETP.LT.OR P5, PT, R3.reuse, 0x11, !P1 ;  /* 0x000000110300780c */ /* 0x040fe20004fa1670 */
[----:B------:R0:W-:Y:S01]  /*2450*/  @!P2 STG.E.U8 desc[UR36][R4.64+0x9], R29 ;  /* 0x0000091d0400a986 */ /* 0x0001e2000c101124 */
[----:B------:R-:W-:-:S06]  /*2460*/  ISETP.LT.OR P2, PT, R3, 0x12, !P1 ;  /* 0x000000120300780c */ /* 0x000fcc0004f41670 */
[----:B------:R-:W-:Y:S07]  /*2470*/  @P4 BRA `(.L_x_49) ;  /* 0x00000000000c4947 */ /* 0x000fee0003800000 */
[----:B------:R-:W5:Y:S02]  /*2480*/  LDG.E.U8 R90, desc[UR36][R10.64+0x8] ;  /* 0x000008240a5a7981 */ /* 0x000f64000c1e1100 */
[----:B-----5:R-:W-:-:S05]  /*2490*/  PRMT R12, R90, 0x8880, RZ ;  /* 0x000088805a0c7816 */ /* 0x020fca00000000ff */
[----:B------:R-:W-:-:S07]  /*24a0*/  IMAD R15, R12, R89, RZ ;  /* 0x000000590c0f7224 */ /* 0x000fce00078e02ff */
.L_x_49:
[----:B------:R-:W-:Y:S05]  /*24b0*/  BSYNC B1 ;  /* 0x0000000000017941 */ /* 0x000fea0003800000 */
.L_x_48:
[----:B---3--:R-:W-:Y:S01]  /*24c0*/  @!P4 IMAD R13, R30, R88, R15 ;  /* 0x000000581e0dc224 */ /* 0x008fe200078e020f */
[----:B------:R-:W-:Y:S04]  /*24d0*/  BSSY B1, `(.L_x_50) ;  /* 0x0000006000017945 */ /* 0x000fe80003800000 */
[----:B------:R3:W-:Y:S01]  /*24e0*/  @!P4 STG.E.U8 desc[UR36][R6.64+0x8], R13 ;  /* 0x0000080d0600c986 */ /* 0x0007e2000c101124 */
[----:B------:R-:W-:Y:S05]  /*24f0*/  @P3 BRA `(.L_x_51) ;  /* 0x00000000000c3947 */ /* 0x000fea0003800000 */
[----:B------:R-:W5:Y:S02]  /*2500*/  LDG.E.U8 R90, desc[UR36][R10.64+0x9] ;  /* 0x000009240a5a7981 */ /* 0x000f64000c1e1100 */
[----:B-----5:R-:W-:-:S05]  /*2510*/  PRMT R12, R90, 0x8880, RZ ;  /* 0x000088805a0c7816 */ /* 0x020fca00000000ff */
[----:B------:R-:W-:-:S07]  /*2520*/  IMAD R15, R12, R89, RZ ;  /* 0x000000590c0f7224 */ /* 0x000fce00078e02ff */
.L_x_51:
[----:B------:R-:W-:Y:S05]  /*2530*/  BSYNC B1 ;  /* 0x0000000000017941 */ /* 0x000fea0003800000 */
.L_x_50:
[----:B------:R-:W-:Y:S01]  /*2540*/  @!P3 IMAD R31, R31, R88, R15 ;  /* 0x000000581f1fb224 */ /* 0x000fe200078e020f */
[----:B------:R-:W-:Y:S04]  /*2550*/  BSSY B1, `(.L_x_52) ;  /* 0x0000006000017945 */ /* 0x000fe80003800000 */
[----:B------:R0:W-:Y:S01]  /*2560*/  @!P3 STG.E.U8 desc[UR36][R6.64+0x9], R31 ;  /* 0x0000091f0600b986 */ /* 0x0001e2000c101124 */
[----:B------:R-:W-:Y:S05]  /*2570*/  @P5 BRA `(.L_x_53) ;  /* 0x00000000000c5947 */ /* 0x000fea0003800000 */
[----:B------:R-:W5:Y:S02]  /*2580*/  LDG.E.U8 R90, desc[UR36][R8.64+0x10] ;  /* 0x00001024085a7981 */ /* 0x000f64000c1e1100 */
[----:B-----5:R-:W-:-:S05]  /*2590*/  PRMT R12, R90, 0x8880, RZ ;  /* 0x000088805a0c7816 */ /* 0x020fca00000000ff */
[----:B------:R-:W-:-:S07]  /*25a0*/  IMAD R15, R12, R89, RZ ;  /* 0x000000590c0f7224 */ /* 0x000fce00078e02ff */
.L_x_53:
[----:B------:R-:W-:Y:S05]  /*25b0*/  BSYNC B1 ;  /* 0x0000000000017941 */ /* 0x000fea0003800000 */
.L_x_52:
[----:B---3--:R-:W-:Y:S01]  /*25c0*/  @!P5 IMAD R13, R32, R88, R15 ;  /* 0x00000058200dd224 */ /* 0x008fe200078e020f */
[----:B------:R-:W-:Y:S04]  /*25d0*/  BSSY B1, `(.L_x_54) ;  /* 0x0000006000017945 */ /* 0x000fe80003800000 */
[----:B------:R3:W-:Y:S01]  /*25e0*/  @!P5 STG.E.U8 desc[UR36][R4.64+0x10], R13 ;  /* 0x0000100d0400d986 */ /* 0x0007e2000c101124 */
[----:B------:R-:W-:Y:S05]  /*25f0*/  @P2 BRA `(.L_x_55) ;  /* 0x00000000000c2947 */ /* 0x000fea0003800000 */
[----:B------:R-:W5:Y:S02]  /*2600*/  LDG.E.U8 R90, desc[UR36][R8.64+0x11] ;  /* 0x00001124085a7981 */ /* 0x000f64000c1e1100 */
[----:B-----5:R-:W-:-:S05]  /*2610*/  PRMT R12, R90, 0x8880, RZ ;  /* 0x000088805a0c7816 */ /* 0x020fca00000000ff */
[----:B------:R-:W-:-:S07]  /*2620*/  IMAD R15, R12, R89, RZ ;  /* 0x000000590c0f7224 */ /* 0x000fce00078e02ff */
.L_x_55:
[----:B------:R-:W-:Y:S05]  /*2630*/  BSYNC B1 ;  /* 0x0000000000017941 */ /* 0x000fea0003800000 */
.L_x_54:
        /* <DEDUP_REMOVED lines=11> */
.L_x_57:
[----:B------:R-:W-:Y:S05]  /*26f0*/  BSYNC B1 ;  /* 0x0000000000017941 */ /* 0x000fea0003800000 */
.L_x_56:
[----:B---3--:R-:W-:Y:S01]  /*2700*/  @!P4 IMAD R13, R34, R88, R15 ;  /* 0x00000058220dc224 */ /* 0x008fe200078e020f */
[----:B------:R-:W-:Y:S04]  /*2710*/  BSSY B1, `(.L_x_58) ;  /* 0x0000006000017945 */ /* 0x000fe80003800000 */
[----:B------:R3:W-:Y:S01]  /*2720*/  @!P4 STG.E.U8 desc[UR36][R6.64+0x10], R13 ;  /* 0x0000100d0600c986 */ /* 0x0007e2000c101124 */
[----:B------:R-:W-:Y:S05]  /*2730*/  @P3 BRA `(.L_x_59) ;  /* 0x00000000000c3947 */ /* 0x000fea0003800000 */
[----:B------:R-:W5:Y:S02]  /*2740*/  LDG.E.U8 R90, desc[UR36][R10.64+0x11] ;  /* 0x000011240a5a7981 */ /* 0x000f64000c1e1100 */
[----:B-----5:R-:W-:-:S05]  /*2750*/  PRMT R12, R90, 0x8880, RZ ;  /* 0x000088805a0c7816 */ /* 0x020fca00000000ff */
[----:B------:R-:W-:-:S07]  /*2760*/  IMAD R15, R12, R89, RZ ;  /* 0x000000590c0f7224 */ /* 0x000fce00078e02ff */
.L_x_59:
[----:B------:R-:W-:Y:S05]  /*2770*/  BSYNC B1 ;  /* 0x0000000000017941 */ /* 0x000fea0003800000 */
.L_x_58:
[----:B------:R-:W-:Y:S01]  /*2780*/  @!P3 IMAD R35, R35, R88, R15 ;  /* 0x000000582323b224 */ /* 0x000fe200078e020f */
[----:B------:R-:W-:Y:S04]  /*2790*/  BSSY B1, `(.L_x_60) ;  /* 0x0000006000017945 */ /* 0x000fe80003800000 */
[----:B------:R0:W-:Y:S01]  /*27a0*/  @!P3 STG.E.U8 desc[UR36][R6.64+0x11], R35 ;  /* 0x000011230600b986 */ /* 0x0001e2000c101124 */
[----:B------:R-:W-:Y:S05]  /*27b0*/  @P5 BRA `(.L_x_61) ;  /* 0x00000000000c5947 */ /* 0x000fea0003800000 */
[----:B------:R-:W5:Y:S02]  /*27c0*/  LDG.E.U8 R90, desc[UR36][R8.64+0x18] ;  /* 0x00001824085a7981 */ /* 0x000f64000c1e1100 */
[----:B-----5:R-:W-:-:S05]  /*27d0*/  PRMT R12, R90, 0x8880, RZ ;  /* 0x000088805a0c7816 */ /* 0x020fca00000000ff */
[----:B------:R-:W-:-:S07]  /*27e0*/  IMAD R15, R12, R89, RZ ;  /* 0x000000590c0f7224 */ /* 0x000fce00078e02ff */
.L_x_61:
[----:B------:R-:W-:Y:S05]  /*27f0*/  BSYNC B1 ;  /* 0x0000000000017941 */ /* 0x000fea0003800000 */
.L_x_60:
[----:B---3--:R-:W-:Y:S01]  /*2800*/  @!P5 IMAD R13, R36, R88, R15 ;  /* 0x00000058240dd224 */ /* 0x008fe200078e020f */
[----:B------:R-:W-:Y:S04]  /*2810*/  BSSY B1, `(.L_x_62) ;  /* 0x0000006000017945 */ /* 0x000fe80003800000 */
[----:B------:R3:W-:Y:S01]  /*2820*/  @!P5 STG.E.U8 desc[UR36][R4.64+0x18], R13 ;  /* 0x0000180d0400d986 */ /* 0x0007e2000c101124 */
[----:B------:R-:W-:Y:S05]  /*2830*/  @P2 BRA `(.L_x_63) ;  /* 0x00000000000c2947 */ /* 0x000fea0003800000 */
[----:B------:R-:W5:Y:S02]  /*2840*/  LDG.E.U8 R90, desc[UR36][R8.64+0x19] ;  /* 0x00001924085a7981 */ /* 0x000f64000c1e1100 */
[----:B-----5:R-:W-:-:S05]  /*2850*/  PRMT R12, R90, 0x8880, RZ ;  /* 0x000088805a0c7816 */ /* 0x020fca00000000ff */
[----:B------:R-:W-:-:S07]  /*2860*/  IMAD R15, R12, R89, RZ ;  /* 0x000000590c0f7224 */ /* 0x000fce00078e02ff */
.L_x_63:
[----:B------:R-:W-:Y:S05]  /*2870*/  BSYNC B1 ;  /* 0x0000000000017941 */ /* 0x000fea0003800000 */
.L_x_62:
        /* <DEDUP_REMOVED lines=11> */
.L_x_65:
[----:B------:R-:W-:Y:S05]  /*2930*/  BSYNC B1 ;  /* 0x0000000000017941 */ /* 0x000fea0003800000 */
.L_x_64:
[----:B---3--:R-:W-:Y:S01]  /*2940*/  @!P4 IMAD R13, R38, R88, R15 ;  /* 0x00000058260dc224 */ /* 0x008fe200078e020f */
[----:B------:R-:W-:Y:S04]  /*2950*/  BSSY B1, `(.L_x_66) ;  /* 0x0000006000017945 */ /* 0x000fe80003800000 */
[----:B------:R3:W-:Y:S01]  /*2960*/  @!P4 STG.E.U8 desc[UR36][R6.64+0x18], R13 ;  /* 0x0000180d0600c986 */ /* 0x0007e2000c101124 */
[----:B------:R-:W-:Y:S05]  /*2970*/  @P3 BRA `(.L_x_67) ;  /* 0x00000000000c3947 */ /* 0x000fea0003800000 */
[----:B------:R-:W5:Y:S02]  /*2980*/  LDG.E.U8 R90, desc[UR36][R10.64+0x19] ;  /* 0x000019240a5a7981 */ /* 0x000f64000c1e1100 */
[----:B-----5:R-:W-:-:S05]  /*2990*/  PRMT R12, R90, 0x8880, RZ ;  /* 0x000088805a0c7816 */ /* 0x020fca00000000ff */
[----:B------:R-:W-:-:S07]  /*29a0*/  IMAD R15, R12, R89, RZ ;  /* 0x000000590c0f7224 */ /* 0x000fce00078e02ff */
.L_x_67:
[----:B------:R-:W-:Y:S05]  /*29b0*/  BSYNC B1 ;  /* 0x0000000000017941 */ /* 0x000fea0003800000 */
.L_x_66:
[----:B------:R-:W-:Y:S01]  /*29c0*/  @!P3 IMAD R39, R39, R88, R15 ;  /* 0x000000582727b224 */ /* 0x000fe200078e020f */
[----:B------:R-:W-:Y:S04]  /*29d0*/  BSSY B1, `(.L_x_68) ;  /* 0x0000006000017945 */ /* 0x000fe80003800000 */
[----:B------:R0:W-:Y:S01]  /*29e0*/  @!P3 STG.E.U8 desc[UR36][R6.64+0x19], R39 ;  /* 0x000019270600b986 */ /* 0x0001e2000c101124 */
[----:B------:R-:W-:Y:S05]  /*29f0*/  @P5 BRA `(.L_x_69) ;  /* 0x00000000000c5947 */ /* 0x000fea0003800000 */
[----:B------:R-:W5:Y:S02]  /*2a00*/  LDG.E.U8 R90, desc[UR36][R8.64+0x20] ;  /* 0x00002024085a7981 */ /* 0x000f64000c1e1100 */
[----:B-----5:R-:W-:-:S05]  /*2a10*/  PRMT R12, R90, 0x8880, RZ ;  /* 0x000088805a0c7816 */ /* 0x020fca00000000ff */
[----:B------:R-:W-:-:S07]  /*2a20*/  IMAD R15, R12, R89, RZ ;  /* 0x000000590c0f7224 */ /* 0x000fce00078e02ff */
.L_x_69:
[----:B------:R-:W-:Y:S05]  /*2a30*/  BSYNC B1 ;  /* 0x0000000000017941 */ /* 0x000fea0003800000 */
.L_x_68:
[----:B---3--:R-:W-:Y:S01]  /*2a40*/  @!P5 IMAD R13, R40, R88, R15 ;  /* 0x00000058280dd224 */ /* 0x008fe200078e020f */
[----:B------:R-:W-:Y:S04]  /*2a50*/  BSSY B1, `(.L_x_70) ;  /* 0x0000006000017945 */ /* 0x000fe80003800000 */
[----:B------:R3:W-:Y:S01]  /*2a60*/  @!P5 STG.E.U8 desc[UR36][R4.64+0x20], R13 ;  /* 0x0000200d0400d986 */ /* 0x0007e2000c101124 */
[----:B------:R-:W-:Y:S05]  /*2a70*/  @P2 BRA `(.L_x_71) ;  /* 0x00000000000c2947 */ /* 0x000fea0003800000 */
[----:B------:R-:W5:Y:S02]  /*2a80*/  LDG.E.U8 R90, desc[UR36][R8.64+0x21] ;  /* 0x00002124085a7981 */ /* 0x000f64000c1e1100 */
[----:B-----5:R-:W-:-:S05]  /*2a90*/  PRMT R12, R90, 0x8880, RZ ;  /* 0x000088805a0c7816 */ /* 0x020fca00000000ff */
[----:B------:R-:W-:-:S07]  /*2aa0*/  IMAD R15, R12, R89, RZ ;  /* 0x000000590c0f7224 */ /* 0x000fce00078e02ff */
.L_x_71:
[----:B------:R-:W-:Y:S05]  /*2ab0*/  BSYNC B1 ;  /* 0x0000000000017941 */ /* 0x000fea0003800000 */
.L_x_70:
        /* <DEDUP_REMOVED lines=11> */
.L_x_73:
[----:B------:R-:W-:Y:S05]  /*2b70*/  BSYNC B1 ;  /* 0x0000000000017941 */ /* 0x000fea0003800000 */
.L_x_72:
[----:B---3--:R-:W-:Y:S01]  /*2b80*/  @!P4 IMAD R13, R42, R88, R15 ;  /* 0x000000582a0dc224 */ /* 0x008fe200078e020f */
[----:B------:R-:W-:Y:S04]  /*2b90*/  BSSY B1, `(.L_x_74) ;  /* 0x0000006000017945 */ /* 0x000fe80003800000 */
[----:B------:R3:W-:Y:S01]  /*2ba0*/  @!P4 STG.E.U8 desc[UR36][R6.64+0x20], R13 ;  /* 0x0000200d0600c986 */ /* 0x0007e2000c101124 */
[----:B------:R-:W-:Y:S05]  /*2bb0*/  @P3 BRA `(.L_x_75) ;  /* 0x00000000000c3947 */ /* 0x000fea0003800000 */
[----:B------:R-:W5:Y:S02]  /*2bc0*/  LDG.E.U8 R90, desc[UR36][R10.64+0x21] ;  /* 0x000021240a5a7981 */ /* 0x000f64000c1e1100 */
[----:B-----5:R-:W-:-:S05]  /*2bd0*/  PRMT R12, R90, 0x8880, RZ ;  /* 0x000088805a0c7816 */ /* 0x020fca00000000ff */
[----:B------:R-:W-:-:S07]  /*2be0*/  IMAD R15, R12, R89, RZ ;  /* 0x000000590c0f7224 */ /* 0x000fce00078e02ff */
.L_x_75:
[----:B------:R-:W-:Y:S05]  /*2bf0*/  BSYNC B1 ;  /* 0x0000000000017941 */ /* 0x000fea0003800000 */
.L_x_74:
[----:B------:R-:W-:Y:S01]  /*2c00*/  @!P3 IMAD R43, R43, R88, R15 ;  /* 0x000000582b2bb224 */ /* 0x000fe200078e020f */
[----:B------:R-:W-:Y:S04]  /*2c10*/  BSSY B1, `(.L_x_76) ;  /* 0x0000006000017945 */ /* 0x000fe80003800000 */
[----:B------:R0:W-:Y:S01]  /*2c20*/  @!P3 STG.E.U8 desc[UR36][R6.64+0x21], R43 ;  /* 0x0000212b0600b986 */ /* 0x0001e2000c101124 */
[----:B------:R-:W-:Y:S05]  /*2c30*/  @P5 BRA `(.L_x_77) ;  /* 0x00000000000c5947 */ /* 0x000fea0003800000 */
[----:B------:R-:W5:Y:S02]  /*2c40*/  LDG.E.U8 R90, desc[UR36][R8.64+0x28] ;  /* 0x00002824085a7981 */ /* 0x000f64000c1e1100 */
[----:B-----5:R-:W-:-:S05]  /*2c50*/  PRMT R12, R90, 0x8880, RZ ;  /* 0x000088805a0c7816 */ /* 0x020fca00000000ff */
[----:B------:R-:W-:-:S07]  /*2c60*/  IMAD R15, R12, R89, RZ ;  /* 0x000000590c0f7224 */ /* 0x000fce00078e02ff */
.L_x_77:
[----:B------:R-:W-:Y:S05]  /*2c70*/  BSYNC B1 ;  /* 0x0000000000017941 */ /* 0x000fea0003800000 */
.L_x_76:
[----:B---3--:R-:W-:Y:S01]  /*2c80*/  @!P5 IMAD R13, R44, R88, R15 ;  /* 0x000000582c0dd224 */ /* 0x008fe200078e020f */
[----:B------:R-:W-:Y:S04]  /*2c90*/  BSSY B1, `(.L_x_78) ;  /* 0x0000006000017945 */ /* 0x000fe80003800000 */
[----:B------:R3:W-:Y:S01]  /*2ca0*/  @!P5 STG.E.U8 desc[UR36][R4.64+0x28], R13 ;  /* 0x0000280d0400d986 */ /* 0x0007e2000c101124 */
[----:B------:R-:W-:Y:S05]  /*2cb0*/  @P2 BRA `(.L_x_79) ;  /* 0x00000000000c2947 */ /* 0x000fea0003800000 */
[----:B------:R-:W5:Y:S02]  /*2cc0*/  LDG.E.U8 R90, desc[UR36][R8.64+0x29] ;  /* 0x00002924085a7981 */ /* 0x000f64000c1e1100 */
[----:B-----5:R-:W-:-:S05]  /*2cd0*/  PRMT R12, R90, 0x8880, RZ ;  /* 0x000088805a0c7816 */ /* 0x020fca00000000ff */
[----:B------:R-:W-:-:S07]  /*2ce0*/  IMAD R15, R12, R89, RZ ;  /* 0x000000590c0f7224 */ /* 0x000fce00078e02ff */
.L_x_79:
[----:B------:R-:W-:Y:S05]  /*2cf0*/  BSYNC B1 ;  /* 0x0000000000017941 */ /* 0x000fea0003800000 */
.L_x_78:
        /* <DEDUP_REMOVED lines=11> */
.L_x_81:
[----:B------:R-:W-:Y:S05]  /*2db0*/  BSYNC B1 ;  /* 0x0000000000017941 */ /* 0x000fea0003800000 */
.L_x_80:
[----:B---3--:R-:W-:Y:S01]  /*2dc0*/  @!P4 IMAD R13, R46, R88, R15 ;  /* 0x000000582e0dc224 */ /* 0x008fe200078e020f */
[----:B------:R-:W-:Y:S04]  /*2dd0*/  BSSY B1, `(.L_x_82) ;  /* 0x0000006000017945 */ /* 0x000fe80003800000 */
[----:B------:R3:W-:Y:S01]  /*2de0*/  @!P4 STG.E.U8 desc[UR36][R6.64+0x28], R13 ;  /* 0x0000280d0600c986 */ /* 0x0007e2000c101124 */
[----:B------:R-:W-:Y:S05]  /*2df0*/  @P3 BRA `(.L_x_83) ;  /* 0x00000000000c3947 */ /* 0x000fea0003800000 */
[----:B------:R-:W5:Y:S02]  /*2e00*/  LDG.E.U8 R90, desc[UR36][R10.64+0x29] ;  /* 0x000029240a5a7981 */ /* 0x000f64000c1e1100 */
[----:B-----5:R-:W-:-:S05]  /*2e10*/  PRMT R12, R90, 0x8880, RZ ;  /* 0x000088805a0c7816 */ /* 0x020fca00000000ff */
[----:B------:R-:W-:-:S07]  /*2e20*/  IMAD R15, R12, R89, RZ ;  /* 0x000000590c0f7224 */ /* 0x000fce00078e02ff */
.L_x_83:
[----:B------:R-:W-:Y:S05]  /*2e30*/  BSYNC B1 ;  /* 0x0000000000017941 */ /* 0x000fea0003800000 */
.L_x_82:
[----:B------:R-:W-:Y:S01]  /*2e40*/  @!P3 IMAD R47, R47, R88, R15 ;  /* 0x000000582f2fb224 */ /* 0x000fe200078e020f */
[----:B------:R-:W-:Y:S04]  /*2e50*/  BSSY B1, `(.L_x_84) ;  /* 0x0000006000017945 */ /* 0x000fe80003800000 */
[----:B------:R0:W-:Y:S01]  /*2e60*/  @!P3 STG.E.U8 desc[UR36][R6.64+0x29], R47 ;  /* 0x0000292f0600b986 */ /* 0x0001e2000c101124 */
[----:B------:R-:W-:Y:S05]  /*2e70*/  @P5 BRA `(.L_x_85) ;  /* 0x00000000000c5947 */ /* 0x000fea0003800000 */
[----:B------:R-:W5:Y:S02]  /*2e80*/  LDG.E.U8 R90, desc[UR36][R8.64+0x30] ;  /* 0x00003024085a7981 */ /* 0x000f64000c1e1100 */
[----:B-----5:R-:W-:-:S05]  /*2e90*/  PRMT R12, R90, 0x8880, RZ ;  /* 0x000088805a0c7816 */ /* 0x020fca00000000ff */
[----:B------:R-:W-:-:S07]  /*2ea0*/  IMAD R15, R12, R89, RZ ;  /* 0x000000590c0f7224 */ /* 0x000fce00078e02ff */
.L_x_85:
[----:B------:R-:W-:Y:S05]  /*2eb0*/  BSYNC B1 ;  /* 0x0000000000017941 */ /* 0x000fea0003800000 */
.L_x_84:
[----:B---3--:R-:W-:Y:S01]  /*2ec0*/  @!P5 IMAD R13, R48, R88, R15 ;  /* 0x00000058300dd224 */ /* 0x008fe200078e020f */
[----:B------:R-:W-:Y:S04]  /*2ed0*/  BSSY B1, `(.L_x_86) ;  /* 0x0000006000017945 */ /* 0x000fe80003800000 */
[----:B------:R3:W-:Y:S01]  /*2ee0*/  @!P5 STG.E.U8 desc[UR36][R4.64+0x30], R13 ;  /* 0x0000300d0400d986 */ /* 0x0007e2000c101124 */
[----:B------:R-:W-:Y:S05]  /*2ef0*/  @P2 BRA `(.L_x_87) ;  /* 0x00000000000c2947 */ /* 0x000fea0003800000 */
[----:B------:R-:W5:Y:S02]  /*2f00*/  LDG.E.U8 R90, desc[UR36][R8.64+0x31] ;  /* 0x00003124085a7981 */ /* 0x000f64000c1e1100 */
[----:B-----5:R-:W-:-:S05]  /*2f10*/  PRMT R12, R90, 0x8880, RZ ;  /* 0x000088805a0c7816 */ /* 0x020fca00000000ff */
[----:B------:R-:W-:-:S07]  /*2f20*/  IMAD R15, R12, R89, RZ ;  /* 0x000000590c0f7224 */ /* 0x000fce00078e02ff */
.L_x_87:
[----:B------:R-:W-:Y:S05]  /*2f30*/  BSYNC B1 ;  /* 0x0000000000017941 */ /* 0x000fea0003800000 */
.L_x_86:
        /* <DEDUP_REMOVED lines=11> */
.L_x_89:
[----:B------:R-:W-:Y:S05]  /*2ff0*/  BSYNC B1 ;  /* 0x0000000000017941 */ /* 0x000fea0003800000 */
.L_x_88:
[----:B---3--:R-:W-:Y:S01]  /*3000*/  @!P4 IMAD R13, R50, R88, R15 ;  /* 0x00000058320dc224 */ /* 0x008fe200078e020f */
[----:B------:R-:W-:Y:S04]  /*3010*/  BSSY B1, `(.L_x_90) ;  /* 0x0000006000017945 */ /* 0x000fe80003800000 */
[----:B------:R3:W-:Y:S01]  /*3020*/  @!P4 STG.E.U8 desc[UR36][R6.64+0x30], R13 ;  /* 0x0000300d0600c986 */ /* 0x0007e2000c101124 */
[----:B------:R-:W-:Y:S05]  /*3030*/  @P3 BRA `(.L_x_91) ;  /* 0x00000000000c3947 */ /* 0x000fea0003800000 */
[----:B------:R-:W5:Y:S02]  /*3040*/  LDG.E.U8 R90, desc[UR36][R10.64+0x31] ;  /* 0x000031240a5a7981 */ /* 0x000f64000c1e1100 */
[----:B-----5:R-:W-:-:S05]  /*3050*/  PRMT R12, R90, 0x8880, RZ ;  /* 0x000088805a0c7816 */ /* 0x020fca00000000ff */
[----:B------:R-:W-:-:S07]  /*3060*/  IMAD R15, R12, R89, RZ ;  /* 0x000000590c0f7224 */ /* 0x000fce00078e02ff */
.L_x_91:
[----:B------:R-:W-:Y:S05]  /*3070*/  BSYNC B1 ;  /* 0x0000000000017941 */ /* 0x000fea0003800000 */
.L_x_90:
[----:B------:R-:W-:Y:S01]  /*3080*/  @!P3 IMAD R51, R51, R88, R15 ;  /* 0x000000583333b224 */ /* 0x000fe200078e020f */
[----:B------:R-:W-:Y:S04]  /*3090*/  BSSY B1, `(.L_x_92) ;  /* 0x0000006000017945 */ /* 0x000fe80003800000 */
[----:B------:R0:W-:Y:S01]  /*30a0*/  @!P3 STG.E.U8 desc[UR36][R6.64+0x31], R51 ;  /* 0x000031330600b986 */ /* 0x0001e2000c101124 */
[----:B------:R-:W-:Y:S05]  /*30b0*/  @P5 BRA `(.L_x_93) ;  /* 0x00000000000c5947 */ /* 0x000fea0003800000 */
[----:B------:R-:W5:Y:S02]  /*30c0*/  LDG.E.U8 R90, desc[UR36][R8.64+0x38] ;  /* 0x00003824085a7981 */ /* 0x000f64000c1e1100 */
[----:B-----5:R-:W-:-:S05]  /*30d0*/  PRMT R12, R90, 0x8880, RZ ;  /* 0x000088805a0c7816 */ /* 0x020fca00000000ff */
[----:B------:R-:W-:-:S07]  /*30e0*/  IMAD R15, R12, R89, RZ ;  /* 0x000000590c0f7224 */ /* 0x000fce00078e02ff */
.L_x_93:
[----:B------:R-:W-:Y:S05]  /*30f0*/  BSYNC B1 ;  /* 0x0000000000017941 */ /* 0x000fea0003800000 */
.L_x_92:
[----:B---3--:R-:W-:Y:S01]  /*3100*/  @!P5 IMAD R13, R52, R88, R15 ;  /* 0x00000058340dd224 */ /* 0x008fe200078e020f */
[----:B------:R-:W-:Y:S04]  /*3110*/  BSSY B1, `(.L_x_94) ;  /* 0x0000006000017945 */ /* 0x000fe80003800000 */
[----:B------:R3:W-:Y:S01]  /*3120*/  @!P5 STG.E.U8 desc[UR36][R4.64+0x38], R13 ;  /* 0x0000380d0400d986 */ /* 0x0007e2000c101124 */
[----:B------:R-:W-:Y:S05]  /*3130*/  @P2 BRA `(.L_x_95) ;  /* 0x00000000000c2947 */ /* 0x000fea0003800000 */
[----:B------:R-:W5:Y:S02]  /*3140*/  LDG.E.U8 R90, desc[UR36][R8.64+0x39] ;  /* 0x00003924085a7981 */ /* 0x000f64000c1e1100 */
[----:B-----5:R-:W-:-:S05]  /*3150*/  PRMT R12, R90, 0x8880, RZ ;  /* 0x000088805a0c7816 */ /* 0x020fca00000000ff */
[----:B------:R-:W-:-:S07]  /*3160*/  IMAD R15, R12, R89, RZ ;  /* 0x000000590c0f7224 */ /* 0x000fce00078e02ff */
.L_x_95:
[----:B------:R-:W-:Y:S05]  /*3170*/  BSYNC B1 ;  /* 0x0000000000017941 */ /* 0x000fea0003800000 */
.L_x_94:
        /* <DEDUP_REMOVED lines=11> */
.L_x_97:
[----:B------:R-:W-:Y:S05]  /*3230*/  BSYNC B1 ;  /* 0x0000000000017941 */ /* 0x000fea0003800000 */
.L_x_96:
[----:B---3--:R-:W-:Y:S01]  /*3240*/  @!P4 IMAD R13, R54, R88, R15 ;  /* 0x00000058360dc224 */ /* 0x008fe200078e020f */
[----:B------:R-:W-:Y:S04]  /*3250*/  BSSY B1, `(.L_x_98) ;  /* 0x0000006000017945 */ /* 0x000fe80003800000 */
[----:B------:R3:W-:Y:S01]  /*3260*/  @!P4 STG.E.U8 desc[UR36][R6.64+0x38], R13 ;  /* 0x0000380d0600c986 */ /* 0x0007e2000c101124 */
[----:B------:R-:W-:Y:S05]  /*3270*/  @P3 BRA `(.L_x_99) ;  /* 0x00000000000c3947 */ /* 0x000fea0003800000 */
[----:B------:R-:W5:Y:S02]  /*3280*/  LDG.E.U8 R90, desc[UR36][R10.64+0x39] ;  /* 0x000039240a5a7981 */ /* 0x000f64000c1e1100 */
[----:B-----5:R-:W-:-:S05]  /*3290*/  PRMT R12, R90, 0x8880, RZ ;  /* 0x000088805a0c7816 */ /* 0x020fca00000000ff */
[----:B------:R-:W-:-:S07]  /*32a0*/  IMAD R15, R12, R89, RZ ;  /* 0x000000590c0f7224 */ /* 0x000fce00078e02ff */
.L_x_99:
[----:B------:R-:W-:Y:S05]  /*32b0*/  BSYNC B1 ;  /* 0x0000000000017941 */ /* 0x000fea0003800000 */
.L_x_98:
[----:B------:R-:W-:Y:S01]  /*32c0*/  @!P3 IMAD R55, R55, R88, R15 ;  /* 0x000000583737b224 */ /* 0x000fe200078e020f */
[----:B------:R-:W-:Y:S04]  /*32d0*/  BSSY B1, `(.L_x_100) ;  /* 0x0000006000017945 */ /* 0x000fe80003800000 */
[----:B------:R0:W-:Y:S01]  /*32e0*/  @!P3 STG.E.U8 desc[UR36][R6.64+0x39], R55 ;  /* 0x000039370600b986 */ /* 0x0001e2000c101124 */
[----:B------:R-:W-:Y:S05]  /*32f0*/  @P5 BRA `(.L_x_101) ;  /* 0x00000000000c5947 */ /* 0x000fea0003800000 */
[----:B------:R-:W5:Y:S02]  /*3300*/  LDG.E.U8 R90, desc[UR36][R8.64+0x40] ;  /* 0x00004024085a7981 */ /* 0x000f64000c1e1100 */
[----:B-----5:R-:W-:-:S05]  /*3310*/  PRMT R12, R90, 0x8880, RZ ;  /* 0x000088805a0c7816 */ /* 0x020fca00000000ff */
[----:B------:R-:W-:-:S07]  /*3320*/  IMAD R15, R12, R89, RZ ;  /* 0x000000590c0f7224 */ /* 0x000fce00078e02ff */
.L_x_101:
[----:B------:R-:W-:Y:S05]  /*3330*/  BSYNC B1 ;  /* 0x0000000000017941 */ /* 0x000fea0003800000 */
.L_x_100:
[----:B---3--:R-:W-:Y:S01]  /*3340*/  @!P5 IMAD R13, R56, R88, R15 ;  /* 0x00000058380dd224 */ /* 0x008fe200078e020f */
[----:B------:R-:W-:Y:S04]  /*3350*/  BSSY B1, `(.L_x_102) ;  /* 0x0000006000017945 */ /* 0x000fe80003800000 */
[----:B------:R3:W-:Y:S01]  /*3360*/  @!P5 STG.E.U8 desc[UR36][R4.64+0x40], R13 ;  /* 0x0000400d0400d986 */ /* 0x0007e2000c101124 */
[----:B------:R-:W-:Y:S05]  /*3370*/  @P2 BRA `(.L_x_103) ;  /* 0x00000000000c2947 */ /* 0x000fea0003800000 */
[----:B------:R-:W5:Y:S02]  /*3380*/  LDG.E.U8 R90, desc[UR36][R8.64+0x41] ;  /* 0x00004124085a7981 */ /* 0x000f64000c1e1100 */
[----:B-----5:R-:W-:-:S05]  /*3390*/  PRMT R12, R90, 0x8880, RZ ;  /* 0x000088805a0c7816 */ /* 0x020fca00000000ff */
[----:B------:R-:W-:-:S07]  /*33a0*/  IMAD R15, R12, R89, RZ ;  /* 0x000000590c0f7224 */ /* 0x000fce00078e02ff */
.L_x_103:
[----:B------:R-:W-:Y:S05]  /*33b0*/  BSYNC B1 ;  /* 0x0000000000017941 */ /* 0x000fea0003800000 */
.L_x_102:
        /* <DEDUP_REMOVED lines=11> */
.L_x_105:
[----:B------:R-:W-:Y:S05]  /*3470*/  BSYNC B1 ;  /* 0x0000000000017941 */ /* 0x000fea0003800000 */
.L_x_104:
[----:B---3--:R-:W-:Y:S01]  /*3480*/  @!P4 IMAD R13, R58, R88, R15 ;  /* 0x000000583a0dc224 */ /* 0x008fe200078e020f */
[----:B------:R-:W-:Y:S04]  /*3490*/  BSSY B1, `(.L_x_106) ;  /* 0x0000006000017945 */ /* 0x000fe80003800000 */
[----:B------:R3:W-:Y:S01]  /*34a0*/  @!P4 STG.E.U8 desc[UR36][R6.64+0x40], R13 ;  /* 0x0000400d0600c986 */ /* 0x0007e2000c101124 */
[----:B------:R-:W-:Y:S05]  /*34b0*/  @P3 BRA `(.L_x_107) ;  /* 0x00000000000c3947 */ /* 0x000fea0003800000 */
[----:B------:R-:W5:Y:S02]  /*34c0*/  LDG.E.U8 R90, desc[UR36][R10.64+0x41] ;  /* 0x000041240a5a7981 */ /* 0x000f64000c1e1100 */
[----:B-----5:R-:W-:-:S05]  /*34d0*/  PRMT R12, R90, 0x8880, RZ ;  /* 0x000088805a0c7816 */ /* 0x020fca00000000ff */
[----:B------:R-:W-:-:S07]  /*34e0*/  IMAD R15, R12, R89, RZ ;  /* 0x000000590c0f7224 */ /* 0x000fce00078e02ff */
.L_x_107:
[----:B------:R-:W-:Y:S05]  /*34f0*/  BSYNC B1 ;  /* 0x0000000000017941 */ /* 0x000fea0003800000 */
.L_x_106:
[----:B------:R-:W-:Y:S01]  /*3500*/  @!P3 IMAD R59, R59, R88, R15 ;  /* 0x000000583b3bb224 */ /* 0x000fe200078e020f */
[----:B------:R-:W-:Y:S04]  /*3510*/  BSSY B1, `(.L_x_108) ;  /* 0x0000006000017945 */ /* 0x000fe80003800000 */
[----:B------:R0:W-:Y:S01]  /*3520*/  @!P3 STG.E.U8 desc[UR36][R6.64+0x41], R59 ;  /* 0x0000413b0600b986 */ /* 0x0001e2000c101124 */
[----:B------:R-:W-:Y:S05]  /*3530*/  @P5 BRA `(.L_x_109) ;  /* 0x00000000000c5947 */ /* 0x000fea0003800000 */
[----:B------:R-:W5:Y:S02]  /*3540*/  LDG.E.U8 R90, desc[UR36][R8.64+0x48] ;  /* 0x00004824085a7981 */ /* 0x000f64000c1e1100 */
[----:B-----5:R-:W-:-:S05]  /*3550*/  PRMT R12, R90, 0x8880, RZ ;  /* 0x000088805a0c7816 */ /* 0x020fca00000000ff */
[----:B------:R-:W-:-:S07]  /*3560*/  IMAD R15, R12, R89, RZ ;  /* 0x000000590c0f7224 */ /* 0x000fce00078e02ff */
.L_x_109:
[----:B------:R-:W-:Y:S05]  /*3570*/  BSYNC B1 ;  /* 0x0000000000017941 */ /* 0x000fea0003800000 */
.L_x_108:
[----:B---3--:R-:W-:Y:S01]  /*3580*/  @!P5 IMAD R13, R60, R88, R15 ;  /* 0x000000583c0dd224 */ /* 0x008fe200078e020f */
[----:B------:R-:W-:Y:S04]  /*3590*/  BSSY B1, `(.L_x_110) ;  /* 0x0000006000017945 */ /* 0x000fe80003800000 */
[----:B------:R3:W-:Y:S01]  /*35a0*/  @!P5 STG.E.U8 desc[UR36][R4.64+0x48], R13 ;  /* 0x0000480d0400d986 */ /* 0x0007e2000c101124 */
[----:B------:R-:W-:Y:S05]  /*35b0*/  @P2 BRA `(.L_x_111) ;  /* 0x00000000000c2947 */ /* 0x000fea0003800000 */
[----:B------:R-:W5:Y:S02]  /*35c0*/  LDG.E.U8 R90, desc[UR36][R8.64+0x49] ;  /* 0x00004924085a7981 */ /* 0x000f64000c1e1100 */
[----:B-----5:R-:W-:-:S05]  /*35d0*/  PRMT R12, R90, 0x8880, RZ ;  /* 0x000088805a0c7816 */ /* 0x020fca00000000ff */
[----:B------:R-:W-:-:S07]  /*35e0*/  IMAD R15, R12, R89, RZ ;  /* 0x000000590c0f7224 */ /* 0x000fce00078e02ff */
.L_x_111:
[----:B------:R-:W-:Y:S05]  /*35f0*/  BSYNC B1 ;  /* 0x0000000000017941 */ /* 0x000fea0003800000 */
.L_x_110:
        /* <DEDUP_REMOVED lines=11> */
.L_x_113:
[----:B------:R-:W-:Y:S05]  /*36b0*/  BSYNC B1 ;  /* 0x0000000000017941 */ /* 0x000fea0003800000 */
.L_x_112:
[----:B---3--:R-:W-:Y:S01]  /*36c0*/  @!P4 IMAD R13, R62, R88, R15 ;  /* 0x000000583e0dc224 */ /* 0x008fe200078e020f */
[----:B------:R-:W-:Y:S04]  /*36d0*/  BSSY B1, `(.L_x_114) ;  /* 0x0000006000017945 */ /* 0x000fe80003800000 */
[----:B------:R3:W-:Y:S01]  /*36e0*/  @!P4 STG.E.U8 desc[UR36][R6.64+0x48], R13 ;  /* 0x0000480d0600c986 */ /* 0x0007e2000c101124 */
[----:B------:R-:W-:Y:S05]  /*36f0*/  @P3 BRA `(.L_x_115) ;  /* 0x00000000000c3947 */ /* 0x000fea0003800000 */
[----:B------:R-:W5:Y:S02]  /*3700*/  LDG.E.U8 R90, desc[UR36][R10.64+0x49] ;  /* 0x000049240a5a7981 */ /* 0x000f64000c1e1100 */
[----:B-----5:R-:W-:-:S05]  /*3710*/  PRMT R12, R90, 0x8880, RZ ;  /* 0x000088805a0c7816 */ /* 0x020fca00000000ff */
[----:B------:R-:W-:-:S07]  /*3720*/  IMAD R15, R12, R89, RZ ;  /* 0x000000590c0f7224 */ /* 0x000fce00078e02ff */
.L_x_115:
[----:B------:R-:W-:Y:S05]  /*3730*/  BSYNC B1 ;  /* 0x0000000000017941 */ /* 0x000fea0003800000 */
.L_x_114:
[----:B------:R-:W-:Y:S01]  /*3740*/  @!P3 IMAD R63, R63, R88, R15 ;  /* 0x000000583f3fb224 */ /* 0x000fe200078e020f */
[----:B------:R-:W-:Y:S04]  /*3750*/  BSSY B1, `(.L_x_116) ;  /* 0x0000006000017945 */ /* 0x000fe80003800000 */
[----:B------:R0:W-:Y:S01]  /*3760*/  @!P3 STG.E.U8 desc[UR36][R6.64+0x49], R63 ;  /* 0x0000493f0600b986 */ /* 0x0001e2000c101124 */
[----:B------:R-:W-:Y:S05]  /*3770*/  @P5 BRA `(.L_x_117) ;  /* 0x00000000000c5947 */ /* 0x000fea0003800000 */
[----:B------:R-:W5:Y:S02]  /*3780*/  LDG.E.U8 R90, desc[UR36][R8.64+0x50] ;  /* 0x00005024085a7981 */ /* 0x000f64000c1e1100 */
[----:B-----5:R-:W-:-:S05]  /*3790*/  PRMT R12, R90, 0x8880, RZ ;  /* 0x000088805a0c7816 */ /* 0x020fca00000000ff */
[----:B------:R-:W-:-:S07]  /*37a0*/  IMAD R15, R12, R89, RZ ;  /* 0x000000590c0f7224 */ /* 0x000fce00078e02ff */
.L_x_117:
[----:B------:R-:W-:Y:S05]  /*37b0*/  BSYNC B1 ;  /* 0x0000000000017941 */ /* 0x000fea0003800000 */
.L_x_116:
[----:B---3--:R-:W-:Y:S01]  /*37c0*/  @!P5 IMAD R13, R64, R88, R15 ;  /* 0x00000058400dd224 */ /* 0x008fe200078e020f */
[----:B------:R-:W-:Y:S04]  /*37d0*/  BSSY B1, `(.L_x_118) ;  /* 0x0000006000017945 */ /* 0x000fe80003800000 */
[----:B------:R3:W-:Y:S01]  /*37e0*/  @!P5 STG.E.U8 desc[UR36][R4.64+0x50], R13 ;  /* 0x0000500d0400d986 */ /* 0x0007e2000c101124 */
[----:B------:R-:W-:Y:S05]  /*37f0*/  @P2 BRA `(.L_x_119) ;  /* 0x00000000000c2947 */ /* 0x000fea0003800000 */
[----:B------:R-:W5:Y:S02]  /*3800*/  LDG.E.U8 R90, desc[UR36][R8.64+0x51] ;  /* 0x00005124085a7981 */ /* 0x000f64000c1e1100 */
[----:B-----5:R-:W-:-:S05]  /*3810*/  PRMT R12, R90, 0x8880, RZ ;  /* 0x000088805a0c7816 */ /* 0x020fca00000000ff */
[----:B------:R-:W-:-:S07]  /*3820*/  IMAD R15, R12, R89, RZ ;  /* 0x000000590c0f7224 */ /* 0x000fce00078e02ff */
.L_x_119:
[----:B------:R-:W-:Y:S05]  /*3830*/  BSYNC B1 ;  /* 0x0000000000017941 */ /* 0x000fea0003800000 */
.L_x_118:
        /* <DEDUP_REMOVED lines=11> */
.L_x_121:
[----:B------:R-:W-:Y:S05]  /*38f0*/  BSYNC B1 ;  /* 0x0000000000017941 */ /* 0x000fea0003800000 */
.L_x_120:
[----:B---3--:R-:W-:Y:S01]  /*3900*/  @!P4 IMAD R13, R66, R88, R15 ;  /* 0x00000058420dc224 */ /* 0x008fe200078e020f */
[----:B------:R-:W-:Y:S04]  /*3910*/  BSSY B1, `(.L_x_122) ;  /* 0x0000006000017945 */ /* 0x000fe80003800000 */
[----:B------:R3:W-:Y:S01]  /*3920*/  @!P4 STG.E.U8 desc[UR36][R6.64+0x50], R13 ;  /* 0x0000500d0600c986 */ /* 0x0007e2000c101124 */
[----:B------:R-:W-:Y:S05]  /*3930*/  @P3 BRA `(.L_x_123) ;  /* 0x00000000000c3947 */ /* 0x000fea0003800000 */
[----:B------:R-:W5:Y:S02]  /*3940*/  LDG.E.U8 R90, desc[UR36][R10.64+0x51] ;  /* 0x000051240a5a7981 */ /* 0x000f64000c1e1100 */
[----:B-----5:R-:W-:-:S05]  /*3950*/  PRMT R12, R90, 0x8880, RZ ;  /* 0x000088805a0c7816 */ /* 0x020fca00000000ff */
[----:B------:R-:W-:-:S07]  /*3960*/  IMAD R15, R12, R89, RZ ;  /* 0x000000590c0f7224 */ /* 0x000fce00078e02ff */
.L_x_123:
[----:B------:R-:W-:Y:S05]  /*3970*/  BSYNC B1 ;  /* 0x0000000000017941 */ /* 0x000fea0003800000 */
.L_x_122:
[----:B------:R-:W-:Y:S01]  /*3980*/  @!P3 IMAD R67, R67, R88, R15 ;  /* 0x000000584343b224 */ /* 0x000fe200078e020f */
[----:B------:R-:W-:Y:S04]  /*3990*/  BSSY B1, `(.L_x_124) ;  /* 0x0000006000017945 */ /* 0x000fe80003800000 */
[----:B------:R0:W-:Y:S01]  /*39a0*/  @!P3 STG.E.U8 desc[UR36][R6.64+0x51], R67 ;  /* 0x000051430600b986 */ /* 0x0001e2000c101124 */
[----:B------:R-:W-:Y:S05]  /*39b0*/  @P5 BRA `(.L_x_125) ;  /* 0x00000000000c5947 */ /* 0x000fea0003800000 */
[----:B------:R-:W5:Y:S02]  /*39c0*/  LDG.E.U8 R90, desc[UR36][R8.64+0x58] ;  /* 0x00005824085a7981 */ /* 0x000f64000c1e1100 */
[----:B-----5:R-:W-:-:S05]  /*39d0*/  PRMT R12, R90, 0x8880, RZ ;  /* 0x000088805a0c7816 */ /* 0x020fca00000000ff */
[----:B------:R-:W-:-:S07]  /*39e0*/  IMAD R15, R12, R89, RZ ;  /* 0x000000590c0f7224 */ /* 0x000fce00078e02ff */
.L_x_125:
[----:B------:R-:W-:Y:S05]  /*39f0*/  BSYNC B1 ;  /* 0x0000000000017941 */ /* 0x000fea0003800000 */
.L_x_124:
[----:B---3--:R-:W-:Y:S01]  /*3a00*/  @!P5 IMAD R13, R68, R88, R15 ;  /* 0x00000058440dd224 */ /* 0x008fe200078e020f */
[----:B------:R-:W-:Y:S04]  /*3a10*/  BSSY B1, `(.L_x_126) ;  /* 0x0000006000017945 */ /* 0x000fe80003800000 */
[----:B------:R3:W-:Y:S01]  /*3a20*/  @!P5 STG.E.U8 desc[UR36][R4.64+0x58], R13 ;  /* 0x0000580d0400d986 */ /* 0x0007e2000c101124 */
[----:B------:R-:W-:Y:S05]  /*3a30*/  @P2 BRA `(.L_x_127) ;  /* 0x00000000000c2947 */ /* 0x000fea0003800000 */
[----:B------:R-:W5:Y:S02]  /*3a40*/  LDG.E.U8 R90, desc[UR36][R8.64+0x59] ;  /* 0x00005924085a7981 */ /* 0x000f64000c1e1100 */
[----:B-----5:R-:W-:-:S05]  /*3a50*/  PRMT R12, R90, 0x8880, RZ ;  /* 0x000088805a0c7816 */ /* 0x020fca00000000ff */
[----:B------:R-:W-:-:S07]  /*3a60*/  IMAD R15, R12, R89, RZ ;  /* 0x000000590c0f7224 */ /* 0x000fce00078e02ff */
.L_x_127:
[----:B------:R-:W-:Y:S05]  /*3a70*/  BSYNC B1 ;  /* 0x0000000000017941 */ /* 0x000fea0003800000 */
.L_x_126:
        /* <DEDUP_REMOVED lines=11> */
.L_x_129:
[----:B------:R-:W-:Y:S05]  /*3b30*/  BSYNC B1 ;  /* 0x0000000000017941 */ /* 0x000fea0003800000 */
.L_x_128:
[----:B---3--:R-:W-:Y:S01]  /*3b40*/  @!P4 IMAD R13, R70, R88, R15 ;  /* 0x00000058460dc224 */ /* 0x008fe200078e020f */
[----:B------:R-:W-:Y:S04]  /*3b50*/  BSSY B1, `(.L_x_130) ;  /* 0x0000006000017945 */ /* 0x000fe80003800000 */
[----:B------:R3:W-:Y:S01]  /*3b60*/  @!P4 STG.E.U8 desc[UR36][R6.64+0x58], R13 ;  /* 0x0000580d0600c986 */ /* 0x0007e2000c101124 */
[----:B------:R-:W-:Y:S05]  /*3b70*/  @P3 BRA `(.L_x_131) ;  /* 0x00000000000c3947 */ /* 0x000fea0003800000 */
[----:B------:R-:W5:Y:S02]  /*3b80*/  LDG.E.U8 R90, desc[UR36][R10.64+0x59] ;  /* 0x000059240a5a7981 */ /* 0x000f64000c1e1100 */
[----:B-----5:R-:W-:-:S05]  /*3b90*/  PRMT R12, R90, 0x8880, RZ ;  /* 0x000088805a0c7816 */ /* 0x020fca00000000ff */
[----:B------:R-:W-:-:S07]  /*3ba0*/  IMAD R15, R12, R89, RZ ;  /* 0x000000590c0f7224 */ /* 0x000fce00078e02ff */
.L_x_131:
[----:B------:R-:W-:Y:S05]  /*3bb0*/  BSYNC B1 ;  /* 0x0000000000017941 */ /* 0x000fea0003800000 */
.L_x_130:
[----:B------:R-:W-:Y:S01]  /*3bc0*/  @!P3 IMAD R71, R71, R88, R15 ;  /* 0x000000584747b224 */ /* 0x000fe200078e020f */
[----:B------:R-:W-:Y:S04]  /*3bd0*/  BSSY B1, `(.L_x_132) ;  /* 0x0000006000017945 */ /* 0x000fe80003800000 */
[----:B------:R0:W-:Y:S01]  /*3be0*/  @!P3 STG.E.U8 desc[UR36][R6.64+0x59], R71 ;  /* 0x000059470600b986 */ /* 0x0001e2000c101124 */
[----:B------:R-:W-:Y:S05]  /*3bf0*/  @P5 BRA `(.L_x_133) ;  /* 0x00000000000c5947 */ /* 0x000fea0003800000 */
[----:B------:R-:W5:Y:S02]  /*3c00*/  LDG.E.U8 R90, desc[UR36][R8.64+0x60] ;  /* 0x00006024085a7981 */ /* 0x000f64000c1e1100 */
[----:B-----5:R-:W-:-:S05]  /*3c10*/  PRMT R12, R90, 0x8880, RZ ;  /* 0x000088805a0c7816 */ /* 0x020fca00000000ff */
[----:B------:R-:W-:-:S07]  /*3c20*/  IMAD R15, R12, R89, RZ ;  /* 0x000000590c0f7224 */ /* 0x000fce00078e02ff */
.L_x_133:
[----:B------:R-:W-:Y:S05]  /*3c30*/  BSYNC B1 ;  /* 0x0000000000017941 */ /* 0x000fea0003800000 */
.L_x_132:
[----:B---3--:R-:W-:Y:S01]  /*3c40*/  @!P5 IMAD R13, R72, R88, R15 ;  /* 0x00000058480dd224 */ /* 0x008fe200078e020f */
[----:B------:R-:W-:Y:S04]  /*3c50*/  BSSY B1, `(.L_x_134) ;  /* 0x0000006000017945 */ /* 0x000fe80003800000 */
[----:B------:R3:W-:Y:S01]  /*3c60*/  @!P5 STG.E.U8 desc[UR36][R4.64+0x60], R13 ;  /* 0x0000600d0400d986 */ /* 0x0007e2000c101124 */
[----:B------:R-:W-:Y:S05]  /*3c70*/  @P2 BRA `(.L_x_135) ;  /* 0x00000000000c2947 */ /* 0x000fea0003800000 */
[----:B------:R-:W5:Y:S02]  /*3c80*/  LDG.E.U8 R90, desc[UR36][R8.64+0x61] ;  /* 0x00006124085a7981 */ /* 0x000f64000c1e1100 */
[----:B-----5:R-:W-:-:S05]  /*3c90*/  PRMT R12, R90, 0x8880, RZ ;  /* 0x000088805a0c7816 */ /* 0x020fca00000000ff */
[----:B------:R-:W-:-:S07]  /*3ca0*/  IMAD R15, R12, R89, RZ ;  /* 0x000000590c0f7224 */ /* 0x000fce00078e02ff */
.L_x_135:
[----:B------:R-:W-:Y:S05]  /*3cb0*/  BSYNC B1 ;  /* 0x0000000000017941 */ /* 0x000fea0003800000 */
.L_x_134:
        /* <DEDUP_REMOVED lines=11> */
.L_x_137:
[----:B------:R-:W-:Y:S05]  /*3d70*/  BSYNC B1 ;  /* 0x0000000000017941 */ /* 0x000fea0003800000 */
.L_x_136:
[----:B---3--:R-:W-:Y:S01]  /*3d80*/  @!P4 IMAD R13, R74, R88, R15 ;  /* 0x000000584a0dc224 */ /* 0x008fe200078e020f */
[----:B------:R-:W-:Y:S04]  /*3d90*/  BSSY B1, `(.L_x_138) ;  /* 0x0000006000017945 */ /* 0x000fe80003800000 */
[----:B------:R3:W-:Y:S01]  /*3da0*/  @!P4 STG.E.U8 desc[UR36][R6.64+0x60], R13 ;  /* 0x0000600d0600c986 */ /* 0x0007e2000c101124 */
[----:B------:R-:W-:Y:S05]  /*3db0*/  @P3 BRA `(.L_x_139) ;  /* 0x00000000000c3947 */ /* 0x000fea0003800000 */
[----:B------:R-:W5:Y:S02]  /*3dc0*/  LDG.E.U8 R90, desc[UR36][R10.64+0x61] ;  /* 0x000061240a5a7981 */ /* 0x000f64000c1e1100 */
[----:B-----5:R-:W-:-:S05]  /*3dd0*/  PRMT R12, R90, 0x8880, RZ ;  /* 0x000088805a0c7816 */ /* 0x020fca00000000ff */
[----:B------:R-:W-:-:S07]  /*3de0*/  IMAD R15, R12, R89, RZ ;  /* 0x000000590c0f7224 */ /* 0x000fce00078e02ff */
.L_x_139:
[----:B------:R-:W-:Y:S05]  /*3df0*/  BSYNC B1 ;  /* 0x0000000000017941 */ /* 0x000fea0003800000 */
.L_x_138:
[----:B------:R-:W-:Y:S01]  /*3e00*/  @!P3 IMAD R75, R75, R88, R15 ;  /* 0x000000584b4bb224 */ /* 0x000fe200078e020f */
[----:B------:R-:W-:Y:S04]  /*3e10*/  BSSY B1, `(.L_x_140) ;  /* 0x0000006000017945 */ /* 0x000fe80003800000 */
[----:B------:R0:W-:Y:S01]  /*3e20*/  @!P3 STG.E.U8 desc[UR36][R6.64+0x61], R75 ;  /* 0x0000614b0600b986 */ /* 0x0001e2000c101124 */
[----:B------:R-:W-:Y:S05]  /*3e30*/  @P5 BRA `(.L_x_141) ;  /* 0x00000000000c5947 */ /* 0x000fea0003800000 */
[----:B------:R-:W5:Y:S02]  /*3e40*/  LDG.E.U8 R90, desc[UR36][R8.64+0x68] ;  /* 0x00006824085a7981 */ /* 0x000f64000c1e1100 */
[----:B-----5:R-:W-:-:S05]  /*3e50*/  PRMT R12, R90, 0x8880, RZ ;  /* 0x000088805a0c7816 */ /* 0x020fca00000000ff */
[----:B------:R-:W-:-:S07]  /*3e60*/  IMAD R15, R12, R89, RZ ;  /* 0x000000590c0f7224 */ /* 0x000fce00078e02ff */
.L_x_141:
[----:B------:R-:W-:Y:S05]  /*3e70*/  BSYNC B1 ;  /* 0x0000000000017941 */ /* 0x000fea0003800000 */
.L_x_140:
[----:B---3--:R-:W-:Y:S01]  /*3e80*/  @!P5 IMAD R13, R76, R88, R15 ;  /* 0x000000584c0dd224 */ /* 0x008fe200078e020f */
[----:B------:R-:W-:Y:S04]  /*3e90*/  BSSY B1, `(.L_x_142) ;  /* 0x0000006000017945 */ /* 0x000fe80003800000 */
[----:B------:R3:W-:Y:S01]  /*3ea0*/  @!P5 STG.E.U8 desc[UR36][R4.64+0x68], R13 ;  /* 0x0000680d0400d986 */ /* 0x0007e2000c101124 */
[----:B------:R-:W-:Y:S05]  /*3eb0*/  @P2 BRA `(.L_x_143) ;  /* 0x00000000000c2947 */ /* 0x000fea0003800000 */
[----:B------:R-:W5:Y:S02]  /*3ec0*/  LDG.E.U8 R90, desc[UR36][R8.64+0x69] ;  /* 0x00006924085a7981 */ /* 0x000f64000c1e1100 */
[----:B-----5:R-:W-:-:S05]  /*3ed0*/  PRMT R12, R90, 0x8880, RZ ;  /* 0x000088805a0c7816 */ /* 0x020fca00000000ff */
[----:B------:R-:W-:-:S07]  /*3ee0*/  IMAD R15, R12, R89, RZ ;  /* 0x000000590c0f7224 */ /* 0x000fce00078e02ff */
.L_x_143:
[----:B------:R-:W-:Y:S05]  /*3ef0*/  BSYNC B1 ;  /* 0x0000000000017941 */ /* 0x000fea0003800000 */
.L_x_142:
        /* <DEDUP_REMOVED lines=11> */
.L_x_145:
[----:B------:R-:W-:Y:S05]  /*3fb0*/  BSYNC B1 ;  /* 0x0000000000017941 */ /* 0x000fea0003800000 */
.L_x_144:
[----:B---3--:R-:W-:Y:S01]  /*3fc0*/  @!P4 IMAD R13, R78, R88, R15 ;  /* 0x000000584e0dc224 */ /* 0x008fe200078e020f */
[----:B------:R-:W-:Y:S04]  /*3fd0*/  BSSY B1, `(.L_x_146) ;  /* 0x0000006000017945 */ /* 0x000fe80003800000 */
[----:B------:R3:W-:Y:S01]  /*3fe0*/  @!P4 STG.E.U8 desc[UR36][R6.64+0x68], R13 ;  /* 0x0000680d0600c986 */ /* 0x0007e2000c101124 */
[----:B------:R-:W-:Y:S05]  /*3ff0*/  @P3 BRA `(.L_x_147) ;  /* 0x00000000000c3947 */ /* 0x000fea0003800000 */
[----:B------:R-:W5:Y:S02]  /*4000*/  LDG.E.U8 R90, desc[UR36][R10.64+0x69] ;  /* 0x000069240a5a7981 */ /* 0x000f64000c1e1100 */
[----:B-----5:R-:W-:-:S05]  /*4010*/  PRMT R12, R90, 0x8880, RZ ;  /* 0x000088805a0c7816 */ /* 0x020fca00000000ff */
[----:B------:R-:W-:-:S07]  /*4020*/  IMAD R15, R12, R89, RZ ;  /* 0x000000590c0f7224 */ /* 0x000fce00078e02ff */
.L_x_147:
[----:B------:R-:W-:Y:S05]  /*4030*/  BSYNC B1 ;  /* 0x0000000000017941 */ /* 0x000fea0003800000 */
.L_x_146:
[----:B------:R-:W-:Y:S01]  /*4040*/  @!P3 IMAD R79, R79, R88, R15 ;  /* 0x000000584f4fb224 */ /* 0x000fe200078e020f */
[----:B------:R-:W-:Y:S04]  /*4050*/  BSSY B1, `(.L_x_148) ;  /* 0x0000006000017945 */ /* 0x000fe80003800000 */
[----:B------:R0:W-:Y:S01]  /*4060*/  @!P3 STG.E.U8 desc[UR36][R6.64+0x69], R79 ;  /* 0x0000694f0600b986 */ /* 0x0001e2000c101124 */
[----:B------:R-:W-:Y:S05]  /*4070*/  @P5 BRA `(.L_x_149) ;  /* 0x00000000000c5947 */ /* 0x000fea0003800000 */
[----:B------:R-:W5:Y:S02]  /*4080*/  LDG.E.U8 R90, desc[UR36][R8.64+0x70] ;  /* 0x00007024085a7981 */ /* 0x000f64000c1e1100 */
[----:B-----5:R-:W-:-:S05]  /*4090*/  PRMT R12, R90, 0x8880, RZ ;  /* 0x000088805a0c7816 */ /* 0x020fca00000000ff */
[----:B------:R-:W-:-:S07]  /*40a0*/  IMAD R15, R12, R89, RZ ;  /* 0x000000590c0f7224 */ /* 0x000fce00078e02ff */
.L_x_149:
[----:B------:R-:W-:Y:S05]  /*40b0*/  BSYNC B1 ;  /* 0x0000000000017941 */ /* 0x000fea0003800000 */
.L_x_148:
[----:B---3--:R-:W-:Y:S01]  /*40c0*/  @!P5 IMAD R13, R80, R88, R15 ;  /* 0x00000058500dd224 */ /* 0x008fe200078e020f */
[----:B------:R-:W-:Y:S04]  /*40d0*/  BSSY B1, `(.L_x_150) ;  /* 0x0000006000017945 */ /* 0x000fe80003800000 */
[----:B------:R3:W-:Y:S01]  /*40e0*/  @!P5 STG.E.U8 desc[UR36][R4.64+0x70], R13 ;  /* 0x0000700d0400d986 */ /* 0x0007e2000c101124 */
[----:B------:R-:W-:Y:S05]  /*40f0*/  @P2 BRA `(.L_x_151) ;  /* 0x00000000000c2947 */ /* 0x000fea0003800000 */
[----:B------:R-:W5:Y:S02]  /*4100*/  LDG.E.U8 R90, desc[UR36][R8.64+0x71] ;  /* 0x00007124085a7981 */ /* 0x000f64000c1e1100 */
[----:B-----5:R-:W-:-:S05]  /*4110*/  PRMT R12, R90, 0x8880, RZ ;  /* 0x000088805a0c7816 */ /* 0x020fca00000000ff */
[----:B------:R-:W-:-:S07]  /*4120*/  IMAD R15, R12, R89, RZ ;  /* 0x000000590c0f7224 */ /* 0x000fce00078e02ff */
.L_x_151:
[----:B------:R-:W-:Y:S05]  /*4130*/  BSYNC B1 ;  /* 0x0000000000017941 */ /* 0x000fea0003800000 */
.L_x_150:
[----:B------:R-:W-:Y:S01]  /*4140*/  ISETP.LT.OR P4, PT, R3, 0x71, !P0 ;  /* 0x000000710300780c */ /* 0x000fe20004781670 */
[----:B------:R-:W-:Y:S01]  /*4150*/  @!P2 IMAD R81, R81, R88, R15 ;  /* 0x000000585151a224 */ /* 0x000fe200078e020f */
[----:B------:R-:W-:Y:S01]  /*4160*/  BSSY B1, `(.L_x_152) ;  /* 0x000000a000017945 */ /* 0x000fe20003800000 */
[C---:B------:R-:W-:Y:S02]  /*4170*/  ISETP.LT.OR P3, PT, R3.reuse, 0x72, !P0 ;  /* 0x000000720300780c */ /* 0x040fe40004761670 */
[C---:B------:R-:W-:Y:S01]  /*4180*/  ISETP.LT.OR P5, PT, R3.reuse, 0x79, !P0 ;  /* 0x000000790300780c */ /* 0x040fe200047a1670 */
[----:B------:R0:W-:Y:S01]  /*4190*/  @!P2 STG.E.U8 desc[UR36][R4.64+0x71], R81 ;  /* 0x000071510400a986 */ /* 0x0001e2000c101124 */
[C---:B------:R-:W-:Y:S02]  /*41a0*/  ISETP.LT.OR P2, PT, R3.reuse, 0x79, !P1 ;  /* 0x000000790300780c */ /* 0x040fe40004f41670 */
[----:B------:R-:W-:-:S04]  /*41b0*/  ISETP.LT.OR P1, PT, R3, 0x7a, !P1 ;  /* 0x0000007a0300780c */ /* 0x000fc80004f21670 */
[----:B------:R-:W-:Y:S09]  /*41c0*/  @P4 BRA `(.L_x_153) ;  /* 0x00000000000c4947 */ /* 0x000ff20003800000 */
[----:B------:R-:W5:Y:S02]  /*41d0*/  LDG.E.U8 R90, desc[UR36][R10.64+0x70] ;  /* 0x000070240a5a7981 */ /* 0x000f64000c1e1100 */
[----:B-----5:R-:W-:-:S05]  /*41e0*/  PRMT R12, R90, 0x8880, RZ ;  /* 0x000088805a0c7816 */ /* 0x020fca00000000ff */
[----:B------:R-:W-:-:S07]  /*41f0*/  IMAD R15, R12, R89, RZ ;  /* 0x000000590c0f7224 */ /* 0x000fce00078e02ff */
.L_x_153:
[----:B------:R-:W-:Y:S05]  /*4200*/  BSYNC B1 ;  /* 0x0000000000017941 */ /* 0x000fea0003800000 */
.L_x_152:
[----:B---3--:R-:W-:Y:S01]  /*4210*/  @!P4 IMAD R13, R82, R88, R15 ;  /* 0x00000058520dc224 */ /* 0x008fe200078e020f */
[----:B------:R-:W-:Y:S04]  /*4220*/  BSSY B1, `(.L_x_154) ;  /* 0x0000006000017945 */ /* 0x000fe80003800000 */
[----:B------:R3:W-:Y:S01]  /*4230*/  @!P4 STG.E.U8 desc[UR36][R6.64+0x70], R13 ;  /* 0x0000700d0600c986 */ /* 0x0007e2000c101124 */
[----:B------:R-:W-:Y:S05]  /*4240*/  @P3 BRA `(.L_x_155) ;  /* 0x00000000000c3947 */ /* 0x000fea0003800000 */
[----:B------:R-:W5:Y:S02]  /*4250*/  LDG.E.U8 R90, desc[UR36][R10.64+0x71] ;  /* 0x000071240a5a7981 */ /* 0x000f64000c1e1100 */
[----:B-----5:R-:W-:-:S05]  /*4260*/  PRMT R12, R90, 0x8880, RZ ;  /* 0x000088805a0c7816 */ /* 0x020fca00000000ff */
[----:B------:R-:W-:-:S07]  /*4270*/  IMAD R15, R12, R89, RZ ;  /* 0x000000590c0f7224 */ /* 0x000fce00078e02ff */
.L_x_155:
[----:B------:R-:W-:Y:S05]  /*4280*/  BSYNC B1 ;  /* 0x0000000000017941 */ /* 0x000fea0003800000 */
.L_x_154:
[----:B------:R-:W-:Y:S01]  /*4290*/  @!P3 IMAD R83, R83, R88, R15 ;  /* 0x000000585353b224 */ /* 0x000fe200078e020f */
[----:B------:R-:W-:Y:S04]  /*42a0*/  BSSY B1, `(.L_x_156) ;  /* 0x0000006000017945 */ /* 0x000fe80003800000 */
[----:B------:R0:W-:Y:S01]  /*42b0*/  @!P3 STG.E.U8 desc[UR36][R6.64+0x71], R83 ;  /* 0x000071530600b986 */ /* 0x0001e2000c101124 */
[----:B------:R-:W-:Y:S05]  /*42c0*/  @P2 BRA `(.L_x_157) ;  /* 0x00000000000c2947 */ /* 0x000fea0003800000 */
[----:B------:R-:W5:Y:S02]  /*42d0*/  LDG.E.U8 R90, desc[UR36][R8.64+0x78] ;  /* 0x00007824085a7981 */ /* 0x000f64000c1e1100 */
[----:B-----5:R-:W-:-:S05]  /*42e0*/  PRMT R12, R90, 0x8880, RZ ;  /* 0x000088805a0c7816 */ /* 0x020fca00000000ff */
[----:B------:R-:W-:-:S07]  /*42f0*/  IMAD R15, R12, R89, RZ ;  /* 0x000000590c0f7224 */ /* 0x000fce00078e02ff */
.L_x_157:
[----:B------:R-:W-:Y:S05]  /*4300*/  BSYNC B1 ;  /* 0x0000000000017941 */ /* 0x000fea0003800000 */
.L_x_156:
[----:B---3--:R-:W-:Y:S01]  /*4310*/  @!P2 IMAD R13, R84, R88, R15 ;  /* 0x00000058540da224 */ /* 0x008fe200078e020f */
[----:B------:R-:W-:Y:S04]  /*4320*/  BSSY B1, `(.L_x_158) ;  /* 0x0000006000017945 */ /* 0x000fe80003800000 */
[----:B------:R3:W-:Y:S01]  /*4330*/  @!P2 STG.E.U8 desc[UR36][R4.64+0x78], R13 ;  /* 0x0000780d0400a986 */ /* 0x0007e2000c101124 */
[----:B------:R-:W-:Y:S05]  /*4340*/  @P1 BRA `(.L_x_159) ;  /* 0x00000000000c1947 */ /* 0x000fea0003800000 */
[----:B------:R-:W5:Y:S02]  /*4350*/  LDG.E.U8 R90, desc[UR36][R8.64+0x79] ;  /* 0x00007924085a7981 */ /* 0x000f64000c1e1100 */
[----:B-----5:R-:W-:-:S05]  /*4360*/  PRMT R12, R90, 0x8880, RZ ;  /* 0x000088805a0c7816 */ /* 0x020fca00000000ff */
[----:B------:R-:W-:-:S07]  /*4370*/  IMAD R15, R12, R89, RZ ;  /* 0x000000590c0f7224 */ /* 0x000fce00078e02ff */
.L_x_159:
[----:B------:R-:W-:Y:S05]  /*4380*/  BSYNC B1 ;  /* 0x0000000000017941 */ /* 0x000fea0003800000 */
.L_x_158:
[----:B------:R-:W-:Y:S01]  /*4390*/  @!P1 IMAD R85, R85, R88, R15 ;  /* 0x0000005855559224 */ /* 0x000fe200078e020f */
[----:B------:R-:W-:Y:S04]  /*43a0*/  BSSY B1, `(.L_x_160) ;  /* 0x0000006000017945 */ /* 0x000fe80003800000 */
[----:B------:R0:W-:Y:S01]  /*43b0*/  @!P1 STG.E.U8 desc[UR36][R4.64+0x79], R85 ;  /* 0x0000795504009986 */ /* 0x0001e2000c101124 */
[----:B------:R-:W-:Y:S05]  /*43c0*/  @P5 BRA `(.L_x_161) ;  /* 0x00000000000c5947 */ /* 0x000fea0003800000 */
[----:B------:R-:W0:Y:S02]  /*43d0*/  LDG.E.U8 R90, desc[UR36][R10.64+0x78] ;  /* 0x000078240a5a7981 */ /* 0x000e24000c1e1100 */
[----:B0123--:R-:W-:-:S05]  /*43e0*/  PRMT R4, R90, 0x8880, RZ ;  /* 0x000088805a047816 */ /* 0x00ffca00000000ff */
[----:B------:R-:W-:-:S07]  /*43f0*/  IMAD R15, R4, R89, RZ ;  /* 0x00000059040f7224 */ /* 0x000fce00078e02ff */
.L_x_161:
[----:B------:R-:W-:Y:S05]  /*4400*/  BSYNC B1 ;  /* 0x0000000000017941 */ /* 0x000fea0003800000 */
.L_x_160:
[----:B0123--:R-:W-:Y:S01]  /*4410*/  @!P5 IMAD R5, R86, R88, R15 ;  /* 0x000000585605d224 */ /* 0x00ffe200078e020f */
[----:B------:R-:W-:Y:S01]  /*4420*/  ISETP.LT.OR P0, PT, R3, 0x7a, !P0 ;  /* 0x0000007a0300780c */ /* 0x000fe20004701670 */
[----:B------:R-:W-:Y:S03]  /*4430*/  BSSY B1, `(.L_x_162) ;  /* 0x0000006000017945 */ /* 0x000fe60003800000 */
[----:B------:R0:W-:Y:S09]  /*4440*/  @!P5 STG.E.U8 desc[UR36][R6.64+0x78], R5 ;  /* 0x000078050600d986 */ /* 0x0001f2000c101124 */
[----:B------:R-:W-:Y:S05]  /*4450*/  @P0 BRA `(.L_x_163) ;  /* 0x00000000000c0947 */ /* 0x000fea0003800000 */
[----:B------:R-:W2:Y:S02]  /*4460*/  LDG.E.U8 R90, desc[UR36][R10.64+0x79] ;  /* 0x000079240a5a7981 */ /* 0x000ea4000c1e1100 */
[----:B--2---:R-:W-:-:S05]  /*4470*/  PRMT R4, R90, 0x8880, RZ ;  /* 0x000088805a047816 */ /* 0x004fca00000000ff */
[----:B------:R-:W-:-:S07]  /*4480*/  IMAD R15, R4, R89, RZ ;  /* 0x00000059040f7224 */ /* 0x000fce00078e02ff */
.L_x_163:
[----:B------:R-:W-:Y:S05]  /*4490*/  BSYNC B1 ;  /* 0x0000000000017941 */ /* 0x000fea0003800000 */
.L_x_162:
[----:B------:R-:W-:Y:S01]  /*44a0*/  IMAD R15, R87, R88, R15 ;  /* 0x00000058570f7224 */ /* 0x000fe200078e020f */
[----:B------:R-:W-:Y:S06]  /*44b0*/  @P0 BRA `(.L_x_164) ;  /* 0x0000000c00100947 */ /* 0x000fec0003800000 */
[----:B------:R1:W-:Y:S01]  /*44c0*/  STG.E.U8 desc[UR36][R6.64+0x79], R15 ;  /* 0x0000790f06007986 */ /* 0x0003e2000c101124 */
[----:B------:R-:W-:Y:S05]  /*44d0*/  BRA `(.L_x_164) ;  /* 0x0000000c00087947 */ /* 0x000fea0003800000 */
.L_x_35:
[C---:B------:R-:W-:Y:S02]  /*44e0*/  ISETP.GE.AND P1, PT, R96.reuse, 0x1, PT ;  /* 0x000000016000780c */ /* 0x040fe40003f26270 */
[----:B------:R-:W-:Y:S02]  /*44f0*/  ISETP.GE.AND P0, PT, R96, 0x9, PT ;  /* 0x000000096000780c */ /* 0x000fe40003f06270 */
[C---:B------:R-:W-:Y:S02]  /*4500*/  ISETP.LT.OR P4, PT, R3.reuse, 0x1, !P1 ;  /* 0x000000010300780c */ /* 0x040fe40004f81670 */
[C---:B------:R-:W-:Y:S02]  /*4510*/  ISETP.LT.OR P3, PT, R3.reuse, 0x2, !P1 ;  /* 0x000000020300780c */ /* 0x040fe40004f61670 */
[C---:B------:R-:W-:Y:S02]  /*4520*/  ISETP.LT.OR P2, PT, R3.reuse, 0x1, !P0 ;  /* 0x000000010300780c */ /* 0x040fe40004741670 */
[----:B------:R-:W-:-:S07]  /*4530*/  ISETP.LT.OR P5, PT, R3, 0x2, !P0 ;  /* 0x000000020300780c */ /* 0x000fce00047a1670 */
[-C--:B------:R-:W-:Y:S02]  /*4540*/  @!P4 IMAD R9, R24, R88.reuse, RZ ;  /* 0x000000581809c224 */ /* 0x080fe400078e02ff */
[-C--:B------:R-:W-:Y:S02]  /*4550*/  @!P3 IMAD R25, R25, R88.reuse, RZ ;  /* 0x000000581919b224 */ /* 0x080fe400078e02ff */
[-C--:B------:R-:W-:Y:S01]  /*4560*/  @!P2 IMAD R11, R26, R88.reuse, RZ ;  /* 0x000000581a0ba224 */ /* 0x080fe200078e02ff */
[----:B------:R0:W-:Y:S01]  /*4570*/  @!P4 STG.E.U8 desc[UR36][R4.64], R9 ;  /* 0x000000090400c986 */ /* 0x0001e2000c101124 */
[----:B------:R-:W-:Y:S01]  /*4580*/  ISETP.LT.OR P4, PT, R3, 0x9, !P1 ;  /* 0x000000090300780c */ /* 0x000fe20004f81670 */
[----:B------:R-:W-:Y:S02]  /*4590*/  @!P5 IMAD R27, R27, R88, RZ ;  /* 0x000000581b1bd224 */ /* 0x000fe400078e02ff */
[----:B------:R-:W-:Y:S01]  /*45a0*/  @!P3 STG.E.U8 desc[UR36][R4.64+0x1], R25 ;  /* 0x000001190400b986 */ /* 0x000fe2000c101124 */
[----:B------:R-:W-:-:S03]  /*45b0*/  ISETP.LT.OR P3, PT, R3, 0xa, !P1 ;  /* 0x0000000a0300780c */ /* 0x000fc60004f61670 */
[----:B------:R1:W-:Y:S01]  /*45c0*/  @!P2 STG.E.U8 desc[UR36][R6.64], R11 ;  /* 0x0000000b0600a986 */ /* 0x0003e2000c101124 */
[----:B------:R-:W-:-:S03]  /*45d0*/  ISETP.LT.OR P2, PT, R3, 0x9, !P0 ;  /* 0x000000090300780c */ /* 0x000fc60004741670 */
[----:B------:R-:W-:Y:S01]  /*45e0*/  @!P5 STG.E.U8 desc[UR36][R6.64+0x1], R27 ;  /* 0x0000011b0600d986 */ /* 0x000fe2000c101124 */
[----:B------:R-:W-:Y:S01]  /*45f0*/  ISETP.LT.OR P5, PT, R3, 0xa, !P0 ;  /* 0x0000000a0300780c */ /* 0x000fe200047a1670 */
[----:B------:R-:W-:-:S04]  /*4600*/  @!P4 IMAD R13, R28, R88, RZ ;  /* 0x000000581c0dc224 */ /* 0x000fc800078e02ff */
[-C--:B------:R-:W-:Y:S01]  /*4610*/  @!P3 IMAD R29, R29, R88.reuse, RZ ;  /* 0x000000581d1db224 */ /* 0x080fe200078e02ff */
[----:B------:R-:W-:Y:S01]  /*4620*/  @!P4 STG.E.U8 desc[UR36][R4.64+0x8], R13 ;  /* 0x0000080d0400c986 */ /* 0x000fe2000c101124 */
[C---:B------:R-:W-:Y:S02]  /*4630*/  ISETP.LT.OR P4, PT, R3.reuse, 0x11, !P1 ;  /* 0x000000110300780c */ /* 0x040fe40004f81670 */
[-C--:B0-----:R-:W-:Y:S01]  /*4640*/  @!P2 IMAD R9, R30, R88.reuse, RZ ;  /* 0x000000581e09a224 */ /* 0x081fe200078e02ff */
[----:B------:R-:W-:Y:S01]  /*4650*/  @!P3 STG.E.U8 desc[UR36][R4.64+0x9], R29 ;  /* 0x0000091d0400b986 */ /* 0x000fe2000c101124 */
[----:B------:R-:W-:Y:S02]  /*4660*/  ISETP.LT.OR P3, PT, R3, 0x12, !P1 ;  /* 0x000000120300780c */ /* 0x000fe40004f61670 */
[----:B------:R-:W-:Y:S01]  /*4670*/  @!P5 IMAD R31, R31, R88, RZ ;  /* 0x000000581f1fd224 */ /* 0x000fe200078e02ff */
[----:B------:R0:W-:Y:S01]  /*4680*/  @!P2 STG.E.U8 desc[UR36][R6.64+0x8], R9 ;  /* 0x000008090600a986 */ /* 0x0001e2000c101124 */
[----:B------:R-:W-:-:S03]  /*4690*/  ISETP.LT.OR P2, PT, R3, 0x11, !P0 ;  /* 0x000000110300780c */ /* 0x000fc60004741670 */
[----:B------:R-:W-:Y:S01]  /*46a0*/  @!P5 STG.E.U8 desc[UR36][R6.64+0x9], R31 ;  /* 0x0000091f0600d986 */ /* 0x000fe2000c101124 */
[----:B------:R-:W-:Y:S01]  /*46b0*/  ISETP.LT.OR P5, PT, R3, 0x12, !P0 ;  /* 0x000000120300780c */ /* 0x000fe200047a1670 */
[----:B-1----:R-:W-:-:S04]  /*46c0*/  @!P4 IMAD R11, R32, R88, RZ ;  /* 0x00000058200bc224 */ /* 0x002fc800078e02ff */
        /* <DEDUP_REMOVED lines=109> */
[----:B------:R1:W-:Y:S01]  /*4da0*/  @!P4 STG.E.U8 desc[UR36][R4.64+0x58], R13 ;  /* 0x0000580d0400c986 */ /* 0x0003e2000c101124 */
        /* <DEDUP_REMOVED lines=13> */
[-C--:B-1----:R-:W-:Y:S01]  /*4e80*/  @!P2 IMAD R13, R74, R88.reuse, RZ ;  /* 0x000000584a0da224 */ /* 0x082fe200078e02ff */
[----:B------:R-:W-:Y:S01]  /*4e90*/  @!P3 STG.E.U8 desc[UR36][R4.64+0x61], R73 ;  /* 0x000061490400b986 */ /* 0x000fe2000c101124 */
[----:B------:R-:W-:Y:S02]  /*4ea0*/  ISETP.LT.OR P3, PT, R3, 0x6a, !P1 ;  /* 0x0000006a0300780c */ /* 0x000fe40004f61670 */
[----:B------:R-:W-:Y:S01]  /*4eb0*/  @!P5 IMAD R75, R75, R88, RZ ;  /* 0x000000584b4bd224 */ /* 0x000fe200078e02ff */
[----:B------:R1:W-:Y:S01]  /*4ec0*/  @!P2 STG.E.U8 desc[UR36][R6.64+0x60], R13 ;  /* 0x0000600d0600a986 */ /* 0x0003e2000c101124 */
[----:B------:R-:W-:-:S03]  /*4ed0*/  ISETP.LT.OR P2, PT, R3, 0x69, !P0 ;  /* 0x000000690300780c */ /* 0x000fc60004741670 */
[----:B------:R-:W-:Y:S01]  /*4ee0*/  @!P5 STG.E.U8 desc[UR36][R6.64+0x61], R75 ;  /* 0x0000614b0600d986 */ /* 0x000fe2000c101124 */
[----:B------:R-:W-:Y:S01]  /*4ef0*/  ISETP.LT.OR P5, PT, R3, 0x6a, !P0 ;  /* 0x0000006a0300780c */ /* 0x000fe200047a1670 */
[----:B0-----:R-:W-:-:S04]  /*4f00*/  @!P4 IMAD R9, R76, R88, RZ ;  /* 0x000000584c09c224 */ /* 0x001fc800078e02ff */
[-C--:B------:R-:W-:Y:S01]  /*4f10*/  @!P3 IMAD R77, R77, R88.reuse, RZ ;  /* 0x000000584d4db224 */ /* 0x080fe200078e02ff */
[----:B------:R-:W-:Y:S01]  /*4f20*/  @!P4 STG.E.U8 desc[UR36][R4.64+0x68], R9 ;  /* 0x000068090400c986 */ /* 0x000fe2000c101124 */
[C---:B------:R-:W-:Y:S02]  /*4f30*/  ISETP.LT.OR P4, PT, R3.reuse, 0x72, !P1 ;  /* 0x000000720300780c */ /* 0x040fe40004f81670 */
[-C--:B--2---:R-:W-:Y:S01]  /*4f40*/  @!P2 IMAD R11, R78, R88.reuse, RZ ;  /* 0x000000584e0ba224 */ /* 0x084fe200078e02ff */
[----:B------:R-:W-:Y:S01]  /*4f50*/  @!P3 STG.E.U8 desc[UR36][R4.64+0x69], R77 ;  /* 0x0000694d0400b986 */ /* 0x000fe2000c101124 */
[----:B------:R-:W-:Y:S02]  /*4f60*/  ISETP.LT.OR P3, PT, R3, 0x71, !P1 ;  /* 0x000000710300780c */ /* 0x000fe40004f61670 */
[----:B------:R-:W-:Y:S01]  /*4f70*/  @!P5 IMAD R79, R79, R88, RZ ;  /* 0x000000584f4fd224 */ /* 0x000fe200078e02ff */
[----:B------:R0:W-:Y:S01]  /*4f80*/  @!P2 STG.E.U8 desc[UR36][R6.64+0x68], R11 ;  /* 0x0000680b0600a986 */ /* 0x0001e2000c101124 */
[----:B------:R-:W-:-:S03]  /*4f90*/  ISETP.LT.OR P2, PT, R3, 0x71, !P0 ;  /* 0x000000710300780c */ /* 0x000fc60004741670 */
[----:B------:R2:W-:Y:S01]  /*4fa0*/  @!P5 STG.E.U8 desc[UR36][R6.64+0x69], R79 ;  /* 0x0000694f0600d986 */ /* 0x0005e2000c101124 */
[----:B------:R-:W-:Y:S01]  /*4fb0*/  ISETP.LT.OR P5, PT, R3, 0x79, !P0 ;  /* 0x000000790300780c */ /* 0x000fe200047a1670 */
[----:B------:R-:W-:-:S04]  /*4fc0*/  @!P4 IMAD R81, R81, R88, RZ ;  /* 0x000000585151c224 */ /* 0x000fc800078e02ff */
[-C--:B-1----:R-:W-:Y:S01]  /*4fd0*/  @!P3 IMAD R13, R80, R88.reuse, RZ ;  /* 0x00000058500db224 */ /* 0x082fe200078e02ff */
[----:B------:R2:W-:Y:S01]  /*4fe0*/  @!P4 STG.E.U8 desc[UR36][R4.64+0x71], R81 ;  /* 0x000071510400c986 */ /* 0x0005e2000c101124 */
[C---:B------:R-:W-:Y:S02]  /*4ff0*/  ISETP.LT.OR P4, PT, R3.reuse, 0x72, !P0 ;  /* 0x000000720300780c */ /* 0x040fe40004781670 */
[C---:B------:R-:W-:Y:S01]  /*5000*/  ISETP.LT.OR P0, PT, R3.reuse, 0x7a, !P0 ;  /* 0x0000007a0300780c */ /* 0x040fe20004701670 */
[----:B------:R2:W-:Y:S01]  /*5010*/  @!P3 STG.E.U8 desc[UR36][R4.64+0x70], R13 ;  /* 0x0000700d0400b986 */ /* 0x0005e2000c101124 */
[C---:B------:R-:W-:Y:S02]  /*5020*/  ISETP.LT.OR P3, PT, R3.reuse, 0x79, !P1 ;  /* 0x000000790300780c */ /* 0x040fe40004f61670 */
[----:B------:R-:W-:Y:S01]  /*5030*/  ISETP.LT.OR P1, PT, R3, 0x7a, !P1 ;  /* 0x0000007a0300780c */ /* 0x000fe20004f21670 */
[-C--:B------:R-:W-:Y:S02]  /*5040*/  @!P2 IMAD R3, R82, R88.reuse, RZ ;  /* 0x000000585203a224 */ /* 0x080fe400078e02ff */
[----:B0-----:R-:W-:-:S03]  /*5050*/  @!P5 IMAD R11, R86, R88, RZ ;  /* 0x00000058560bd224 */ /* 0x001fc600078e02ff */
[----:B------:R2:W-:Y:S01]  /*5060*/  @!P2 STG.E.U8 desc[UR36][R6.64+0x70], R3 ;  /* 0x000070030600a986 */ /* 0x0005e2000c101124 */
[-C--:B------:R-:W-:Y:S02]  /*5070*/  @!P4 IMAD R83, R83, R88.reuse, RZ ;  /* 0x000000585353c224 */ /* 0x080fe400078e02ff */
[-C--:B------:R-:W-:Y:S02]  /*5080*/  @!P0 IMAD R87, R87, R88.reuse, RZ ;  /* 0x0000005857578224 */ /* 0x080fe400078e02ff */
[-C--:B------:R-:W-:Y:S01]  /*5090*/  @!P3 IMAD R9, R84, R88.reuse, RZ ;  /* 0x000000585409b224 */ /* 0x080fe200078e02ff */
[----:B------:R2:W-:Y:S01]  /*50a0*/  @!P4 STG.E.U8 desc[UR36][R6.64+0x71], R83 ;  /* 0x000071530600c986 */ /* 0x0005e2000c101124 */
[----:B------:R-:W-:-:S03]  /*50b0*/  @!P1 IMAD R85, R85, R88, RZ ;  /* 0x0000005855559224 */ /* 0x000fc600078e02ff */
[----:B------:R2:W-:Y:S04]  /*50c0*/  @!P3 STG.E.U8 desc[UR36][R4.64+0x78], R9 ;  /* 0x000078090400b986 */ /* 0x0005e8000c101124 */
[----:B------:R2:W-:Y:S04]  /*50d0*/  @!P1 STG.E.U8 desc[UR36][R4.64+0x79], R85 ;  /* 0x0000795504009986 */ /* 0x0005e8000c101124 */
[----:B------:R2:W-:Y:S04]  /*50e0*/  @!P5 STG.E.U8 desc[UR36][R6.64+0x78], R11 ;  /* 0x0000780b0600d986 */ /* 0x0005e8000c101124 */
[----:B------:R2:W-:Y:S02]  /*50f0*/  @!P0 STG.E.U8 desc[UR36][R6.64+0x79], R87 ;  /* 0x0000795706008986 */ /* 0x0005e4000c101124 */
.L_x_164:
[----:B------:R-:W-:Y:S05]  /*5100*/  BSYNC B0 ;  /* 0x0000000000007941 */ /* 0x000fea0003800000 */
.L_x_34:
[----:B------:R-:W-:Y:S01]  /*5110*/  ULDC UR4, c[0x0][0xc] ;  /* 0x0000030000047ab9 */ /* 0x000fe20000000800 */
[----:B------:R-:W-:Y:S01]  /*5120*/  ULDC UR5, c[0x0][0x10] ;  /* 0x0000040000057ab9 */ /* 0x000fe20000000800 */
[----:B--2---:R-:W2:Y:S01]  /*5130*/  LDC R3, c[0x0][0x14] ;  /* 0x00000500ff037b82 */ /* 0x004ea20000000800 */
[----:B------:R-:W-:Y:S01]  /*5140*/  UIMAD.WIDE.U32 UR4, UR4, UR5, URZ ;  /* 0x00000005040472a5 */ /* 0x000fe2000f8e003f */
[----:B------:R-:W-:Y:S02]  /*5150*/  IMAD.MOV.U32 R93, RZ, RZ, -0x1 ;  /* 0xffffffffff5d7424 */ /* 0x000fe400078e00ff */
[----:B------:R-:W-:-:S03]  /*5160*/  IMAD.MOV.U32 R91, RZ, RZ, -0x1 ;  /* 0xffffffffff5b7424 */ /* 0x000fc600078e00ff */
[----:B--2---:R-:W-:-:S04]  /*5170*/  IMAD.WIDE.U32 R16, R3, UR4, R16 ;  /* 0x0000000403107c25 */ /* 0x004fc8000f8e0010 */
[----:B------:R-:W-:Y:S01]  /*5180*/  IMAD R3, R3, UR5, RZ ;  /* 0x0000000503037c24 */ /* 0x000fe2000f8e02ff */
[----:B------:R-:W-:Y:S02]  /*5190*/  ULDC.64 UR4, c[0x0][0x650] ;  /* 0x0001940000047ab9 */ /* 0x000fe40000000a00 */
[----:B------:R-:W-:Y:S01]  /*51a0*/  ISETP.GE.U32.AND P0, PT, R16, UR4, PT ;  /* 0x0000000410007c0c */ /* 0x000fe2000bf06070 */
[--C-:B------:R-:W-:Y:S01]  /*51b0*/  IMAD.IADD R17, R17, 0x1, R3.reuse ;  /* 0x0000000111117824 */ /* 0x100fe200078e0203 */
[----:B------:R-:W-:-:S04]  /*51c0*/  PRMT R3, RZ, 0x7610, R3 ;  /* 0x00007610ff037816 */ /* 0x000fc80000000003 */
[----:B------:R-:W-:-:S13]  /*51d0*/  ISETP.GE.U32.AND.EX P0, PT, R17, UR5, PT, P0 ;  /* 0x0000000511007c0c */ /* 0x000fda000bf06100 */
[----:B------:R-:W-:Y:S05]  /*51e0*/  @P0 BRA `(.L_x_165) ;  /* 0x0000000400640947 */ /* 0x000fea0003800000 */
[----:B------:R-:W2:Y:S01]  /*51f0*/  S2R R12, SR_CTAID.X ;  /* 0x00000000000c7919 */ /* 0x000ea20000002500 */
[----:B------:R-:W3:Y:S01]  /*5200*/  LDC.64 R10, c[0x0][0x628] ;  /* 0x00018a00ff0a7b82 */ /* 0x000ee20000000a00 */
[----:B------:R-:W-:Y:S01]  /*5210*/  ULDC UR4, c[0x0][0x150] ;  /* 0x0000540000047ab9 */ /* 0x000fe20000000800 */
[----:B------:R-:W-:Y:S01]  /*5220*/  IMAD.MOV.U32 R8, RZ, RZ, R16 ;  /* 0x000000ffff087224 */ /* 0x000fe200078e0010 */
[----:B------:R-:W0:Y:S01]  /*5230*/  S2R R24, SR_CTAID.Y ;  /* 0x0000000000187919 */ /* 0x000e220000002600 */
[----:B------:R-:W-:-:S04]  /*5240*/  IMAD.MOV.U32 R9, RZ, RZ, R17 ;  /* 0x000000ffff097224 */ /* 0x000fc800078e0011 */
[----:B------:R-:W0:Y:S08]  /*5250*/  LDC R21, c[0x0][0x144] ;  /* 0x00005100ff157b82 */ /* 0x000e300000000800 */
[----:B------:R-:W0:Y:S08]  /*5260*/  LDC R0, c[0x0][0x630] ;  /* 0x00018c00ff007b82 */ /* 0x000e300000000800 */
[----:B-1----:R-:W1:Y:S01]  /*5270*/  LDC.64 R14, c[0x0][0x620] ;  /* 0x00018800ff0e7b82 */ /* 0x002e620000000a00 */
[----:B---3--:R-:W-:-:S04]  /*5280*/  ISETP.NE.U32.AND P0, PT, R10, RZ, PT ;  /* 0x000000ff0a00720c */ /* 0x008fc80003f05070 */
[----:B------:R-:W-:Y:S02]  /*5290*/  ISETP.NE.AND.EX P0, PT, R11, RZ, PT, P0 ;  /* 0x000000ff0b00720c */ /* 0x000fe40003f05300 */
[----:B--2---:R-:W-:-:S05]  /*52a0*/  I2FP.F32.U32 R3, R12 ;  /* 0x0000000c00037245 */ /* 0x004fca0000201000 */
[----:B------:R-:W-:-:S04]  /*52b0*/  FMUL R3, R3, UR4 ;  /* 0x0000000403037c20 */ /* 0x000fc80008400000 */
[----:B------:R2:W3:Y:S02]  /*52c0*/  F2I.U32.TRUNC.NTZ R20, R3 ;  /* 0x0000000300147305 */ /* 0x0004e4000020f000 */
[----:B0-----:R-:W-:Y:S05]  /*52d0*/  @!P0 BRA `(.L_x_166) ;  /* 0x0000000000288947 */ /* 0x001fea0003800000 */
[----:B--2---:R-:W0:Y:S02]  /*52e0*/  LDC R3, c[0x0][0x634] ;  /* 0x00018d00ff037b82 */ /* 0x004e240000000800 */
[----:B0-----:R-:W-:-:S05]  /*52f0*/  IADD3 R3, P0, R16, R3, RZ ;  /* 0x0000000310037210 */ /* 0x001fca0007f1e0ff */
[----:B------:R-:W-:-:S04]  /*5300*/  IMAD.X R13, RZ, RZ, R17, P0 ;  /* 0x000000ffff0d7224 */ /* 0x000fc800000e0611 */
[----:B------:R-:W-:-:S04]  /*5310*/  IMAD.WIDE.U32 R4, R13, R10, RZ ;  /* 0x0000000a0d047225 */ /* 0x000fc800078e00ff */
[----:B----4-:R-:W-:-:S04]  /*5320*/  IMAD.WIDE.U32 R6, P0, R3, R11, R4 ;  /* 0x0000000b03067225 */ /* 0x010fc80007800004 */
[----:B------:R-:W-:-:S04]  /*5330*/  IMAD.WIDE.U32 R4, R3, R10, RZ ;  /* 0x0000000a03047225 */ /* 0x000fc800078e00ff */
[----:B------:R-:W-:Y:S01]  /*5340*/  IMAD.X R9, RZ, RZ, RZ, P0 ;  /* 0x000000ffff097224 */ /* 0x000fe200000e06ff */
[----:B------:R-:W-:Y:S01]  /*5350*/  IADD3 RZ, P0, R5, R6, RZ ;  /* 0x0000000605ff7210 */ /* 0x000fe20007f1e0ff */
[----:B------:R-:W-:-:S04]  /*5360*/  IMAD.MOV.U32 R8, RZ, RZ, R7 ;  /* 0x000000ffff087224 */ /* 0x000fc800078e0007 */
[----:B------:R-:W-:-:S08]  /*5370*/  IMAD.WIDE.U32.X R8, R13, R11, R8, P0 ;  /* 0x0000000b0d087225 */ /* 0x000fd000000e0408 */
.L_x_166:
[----:B------:R-:W0:Y:S01]  /*5380*/  LDC.64 R28, c[0x0][0x640] ;  /* 0x00019000ff1c7b82 */ /* 0x000e220000000a00 */
[-CC-:B------:R-:W-:Y:S01]  /*5390*/  SHF.R.U64 R91, R8, R0.reuse, R9.reuse ;  /* 0x00000000085b7219 */ /* 0x180fe20000001209 */
[----:B---3--:R-:W-:Y:S01]  /*53a0*/  IMAD.MOV R20, RZ, RZ, -R20 ;  /* 0x000000ffff147224 */ /* 0x008fe200078e0a14 */
[----:B------:R-:W-:Y:S01]  /*53b0*/  SHF.R.U32.HI R0, RZ, R0, R9 ;  /* 0x00000000ff007219 */ /* 0x000fe20000011609 */
[----:B------:R-:W-:Y:S01]  /*53c0*/  ULDC UR4, c[0x0][0x154] ;  /* 0x0000550000047ab9 */ /* 0x000fe20000000800 */
[----:B--2---:R-:W-:Y:S01]  /*53d0*/  IADD3 R3, P0, RZ, -R91, RZ ;  /* 0x8000005bff037210 */ /* 0x004fe20007f1e0ff */
[----:B------:R-:W-:Y:S02]  /*53e0*/  IMAD R21, R21, R20, R12 ;  /* 0x0000001415157224 */ /* 0x000fe400078e020c */
[----:B----4-:R-:W2:Y:S01]  /*53f0*/  LDC R6, c[0x0][0x618] ;  /* 0x00018600ff067b82 */ /* 0x010ea20000000800 */
[----:B------:R-:W-:Y:S02]  /*5400*/  IMAD.MOV.U32 R7, RZ, RZ, 0x1 ;  /* 0x00000001ff077424 */ /* 0x000fe400078e00ff */
[----:B------:R-:W-:-:S04]  /*5410*/  IMAD.X R5, RZ, RZ, ~R0, P0 ;  /* 0x000000ffff057224 */ /* 0x000fc800000e0e00 */
[-C--:B-1----:R-:W-:Y:S01]  /*5420*/  IMAD R0, R5, R14.reuse, RZ ;  /* 0x0000000e05007224 */ /* 0x082fe200078e02ff */
[----:B------:R-:W1:Y:S01]  /*5430*/  LDC R8, c[0x0][0x608] ;  /* 0x00018200ff087b82 */ /* 0x000e620000000800 */
[----:B------:R-:W-:-:S04]  /*5440*/  IMAD.WIDE.U32 R4, R3, R14, R16 ;  /* 0x0000000e03047225 */ /* 0x000fc800078e0010 */
[----:B------:R-:W-:Y:S01]  /*5450*/  IMAD R3, R3, R15, R0 ;  /* 0x0000000f03037224 */ /* 0x000fe200078e0200 */
[----:B------:R-:W-:Y:S02]  /*5460*/  I2FP.F32.U32 R0, R24 ;  /* 0x0000001800007245 */ /* 0x000fe40000201000 */
[----:B------:R-:W3:Y:S01]  /*5470*/  LDC R26, c[0x0][0x658] ;  /* 0x00019600ff1a7b82 */ /* 0x000ee20000000800 */
[----:B------:R-:W-:Y:S01]  /*5480*/  IMAD.IADD R3, R5, 0x1, R3 ;  /* 0x0000000105037824 */ /* 0x000fe200078e0203 */
[----:B0-----:R-:W-:Y:S01]  /*5490*/  ISETP.NE.U32.AND P0, PT, R28, RZ, PT ;  /* 0x000000ff1c00720c */ /* 0x001fe20003f05070 */
[----:B------:R-:W-:Y:S01]  /*54a0*/  FMUL R0, R0, UR4 ;  /* 0x0000000400007c20 */ /* 0x000fe20008400000 */
[----:B------:R-:W-:Y:S02]  /*54b0*/  IMAD.MOV.U32 R5, RZ, RZ, -0x1 ;  /* 0xffffffffff057424 */ /* 0x000fe400078e00ff */
[----:B------:R-:W-:Y:S01]  /*54c0*/  ISETP.NE.AND.EX P0, PT, R29, RZ, PT, P0 ;  /* 0x000000ff1d00720c */ /* 0x000fe20003f05300 */
[----:B------:R0:W4:Y:S01]  /*54d0*/  F2I.U32.TRUNC.NTZ R13, R0 ;  /* 0x00000000000d7305 */ /* 0x000122000020f000 */
[----:B------:R-:W0:Y:S01]  /*54e0*/  LDC R15, c[0x0][0x148] ;  /* 0x00005200ff0f7b82 */ /* 0x000e220000000800 */
[----:B--2---:R-:W-:-:S02]  /*54f0*/  SHF.R.U64 R12, R4, R6, R3 ;  /* 0x00000006040c7219 */ /* 0x004fc40000001203 */
[----:B------:R-:W-:-:S05]  /*5500*/  SHF.R.U32.HI R3, RZ, R6, R3 ;  /* 0x00000006ff037219 */ /* 0x000fca0000011603 */
[----:B------:R-:W2:Y:S01]  /*5510*/  LDC R20, c[0x0][0x600] ;  /* 0x00018000ff147b82 */ /* 0x000ea20000000800 */
[-CC-:B-1----:R-:W-:Y:S02]  /*5520*/  SHF.R.U64 R10, R12, R8.reuse, R3.reuse ;  /* 0x000000080c0a7219 */ /* 0x182fe40000001203 */
[----:B------:R-:W-:-:S05]  /*5530*/  SHF.R.U32.HI R3, RZ, R8, R3 ;  /* 0x00000008ff037219 */ /* 0x000fca0000011603 */
[----:B------:R-:W1:Y:S01]  /*5540*/  LDC R27, c[0x0][0x648] ;  /* 0x00019200ff1b7b82 */ /* 0x000e620000000800 */
[-C--:B---3--:R-:W-:Y:S02]  /*5550*/  SHF.L.U32 R4, R5, R26.reuse, RZ ;  /* 0x0000001a05047219 */ /* 0x088fe400000006ff */
[-CC-:B------:R-:W-:Y:S02]  /*5560*/  SHF.R.U64 R14, R10, R26.reuse, R3.reuse ;  /* 0x0000001a0a0e7219 */ /* 0x180fe40000001203 */
[----:B------:R-:W-:Y:S02]  /*5570*/  SHF.R.U32.HI R5, RZ, R26, R3 ;  /* 0x0000001aff057219 */ /* 0x000fe40000011603 */
[----:B------:R-:W-:Y:S01]  /*5580*/  LOP3.LUT R25, RZ, R4, RZ, 0x33, !PT ;  /* 0x00000004ff197212 */ /* 0x000fe200078e33ff */
[----:B------:R-:W3:Y:S01]  /*5590*/  LDC R30, c[0x0][0x638] ;  /* 0x00018e00ff1e7b82 */ /* 0x000ee20000000800 */
[----:B------:R-:W-:Y:S01]  /*55a0*/  SHF.L.U32 R26, R7, R26, RZ ;  /* 0x0000001a071a7219 */ /* 0x000fe200000006ff */
[----:B------:R-:W-:-:S06]  /*55b0*/  IMAD.MOV.U32 R4, RZ, RZ, R14 ;  /* 0x000000ffff047224 */ /* 0x000fcc00078e000e */
[----:B------:R-:W0:Y:S01]  /*55c0*/  LDC R31, c[0x0][0x610] ;  /* 0x00018400ff1f7b82 */ /* 0x000e220000000800 */
[----:B----4-:R-:W-:Y:S05]  /*55d0*/  @!P0 BRA `(.L_x_167) ;  /* 0x0000000000288947 */ /* 0x010fea0003800000 */
        /* <DEDUP_REMOVED lines=10> */
.L_x_167:
[----:B------:R-:W-:Y:S01]  /*5680*/  ISETP.NE.AND P0, PT, R2, 0x1, PT ;  /* 0x000000010200780c */ /* 0x000fe20003f05270 */
[----:B--2---:R-:W-:Y:S01]  /*5690*/  VIADD R7, R20, 0xffffffff ;  /* 0xffffffff14077836 */ /* 0x004fe20000000000 */
[----:B01----:R-:W-:Y:S01]  /*56a0*/  SHF.R.U64 R0, R4, R27, R5 ;  /* 0x0000001b04007219 */ /* 0x003fe20000001205 */
[----:B------:R-:W-:Y:S01]  /*56b0*/  IMAD.MOV R13, RZ, RZ, -R13 ;  /* 0x000000ffff0d7224 */ /* 0x000fe200078e0a0d */
[----:B------:R-:W-:Y:S01]  /*56c0*/  LOP3.LUT R5, R10, R25, RZ, 0xc0, !PT ;  /* 0x000000190a057212 */ /* 0x000fe200078ec0ff */
[----:B------:R-:W-:Y:S01]  /*56d0*/  IMAD.MOV.U32 R4, RZ, RZ, 0x1 ;  /* 0x00000001ff047424 */ /* 0x000fe200078e00ff */
[----:B------:R-:W-:Y:S01]  /*56e0*/  LOP3.LUT R12, R12, R7, RZ, 0xc0, !PT ;  /* 0x000000070c0c7212 */ /* 0x000fe200078ec0ff */
[----:B------:R-:W-:Y:S02]  /*56f0*/  IMAD.MOV R3, RZ, RZ, -R0 ;  /* 0x000000ffff037224 */ /* 0x000fe400078e0a00 */
[----:B------:R-:W-:Y:S02]  /*5700*/  IMAD R0, R26, R0, R5 ;  /* 0x000000001a007224 */ /* 0x000fe400078e0205 */
[----:B---3--:R-:W-:-:S02]  /*5710*/  IMAD R3, R3, R30, R14 ;  /* 0x0000001e03037224 */ /* 0x008fc400078e020e */
[----:B------:R-:W-:Y:S02]  /*5720*/  @P0 IMAD R21, R15, R13, R24 ;  /* 0x0000000d0f150224 */ /* 0x000fe400078e0218 */
[----:B------:R-:W-:Y:S01]  /*5730*/  IMAD R5, R3, R20, R12 ;  /* 0x0000001403057224 */ /* 0x000fe200078e020c */
[----:B------:R-:W-:Y:S01]  /*5740*/  PRMT R3, R4, 0x7610, R3 ;  /* 0x0000761004037816 */ /* 0x000fe20000000003 */
[----:B------:R-:W-:-:S05]  /*5750*/  IMAD R0, R0, R31, R21 ;  /* 0x0000001f00007224 */ /* 0x000fca00078e0215 */
[----:B------:R-:W-:Y:S02]  /*5760*/  SEL R93, R5, R0, !P0 ;  /* 0x00000000055d7207 */ /* 0x000fe40004000000 */
[----:B------:R-:W-:-:S07]  /*5770*/  SEL R0, R0, R5, !P0 ;  /* 0x0000000500007207 */ /* 0x000fce0004000000 */
.L_x_165:
[----:B------:R-:W-:Y:S01]  /*5780*/  LOP3.LUT P0, RZ, R3, 0xff, RZ, 0xc0, !PT ;  /* 0x000000ff03ff7812 */ /* 0x000fe2000780c0ff */
[----:B------:R-:W-:-:S12]  /*5790*/  IMAD.MOV.U32 R92, RZ, RZ, R0 ;  /* 0x000000ffff5c7224 */ /* 0x000fd800078e0000 */
[----:B------:R-:W-:Y:S05]  /*57a0*/  @P0 BRA `(.L_x_168) ;  /* 0xffffffb800940947 */ /* 0x000fea000383ffff */
[----:B------:R-:W-:Y:S05]  /*57b0*/  EXIT ;  /* 0x000000000000794d */ /* 0x000fea0003800000 */
.L_x_7:
[----:B0-----:R-:W-:Y:S01]  /*57c0*/  ULDC.64 UR4, c[0x0][0x650] ;  /* 0x0001940000047ab9 */ /* 0x001fe20000000a00 */
        /* <DEDUP_REMOVED lines=25> */
.L_x_170:
[----:B------:R-:W0:Y:S01]  /*5960*/  LDC.64 R28, c[0x0][0x640] ;  /* 0x00019000ff1c7b82 */ /* 0x000e220000000a00 */
[-CC-:B------:R-:W-:Y:S01]  /*5970*/  SHF.R.U64 R22, R12, R6.reuse, R13.reuse ;  /* 0x000000060c167219 */ /* 0x180fe2000000120d */
[----:B------:R-:W-:Y:S01]  /*5980*/  IMAD.MOV.U32 R30, RZ, RZ, 0x1 ;  /* 0x00000001ff1e7424 */ /* 0x000fe200078e00ff */
[----:B------:R-:W-:Y:S02]  /*5990*/  SHF.R.U32.HI R6, RZ, R6, R13 ;  /* 0x00000006ff067219 */ /* 0x000fe4000001160d */
        /* <DEDUP_REMOVED lines=8> */
[----:B------:R-:W-:Y:S01]  /*5a20*/  IMAD.IADD R9, R9, 0x1, R11 ;  /* 0x0000000109097824 */ /* 0x000fe200078e020b */
[----:B0-----:R-:W-:-:S04]  /*5a30*/  ISETP.NE.U32.AND P0, PT, R28, RZ, PT ;  /* 0x000000ff1c00720c */ /* 0x001fc80003f05070 */
[----:B------:R-:W-:Y:S02]  /*5a40*/  ISETP.NE.AND.EX P0, PT, R29, RZ, PT, P0 ;  /* 0x000000ff1d00720c */ /* 0x000fe40003f05300 */
[----:B------:R-:W0:Y:S01]  /*5a50*/  LDC R20, c[0x0][0x600] ;  /* 0x00018000ff147b82 */ /* 0x000e220000000800 */
[-CC-:B-1----:R-:W-:Y:S01]  /*5a60*/  SHF.R.U64 R14, R8, R10.reuse, R9.reuse ;  /* 0x0000000a080e7219 */ /* 0x182fe20000001209 */
[----:B------:R-:W-:Y:S01]  /*5a70*/  IMAD.MOV.U32 R8, RZ, RZ, -0x1 ;  /* 0xffffffffff087424 */ /* 0x000fe200078e00ff */
[----:B------:R-:W-:-:S05]  /*5a80*/  SHF.R.U32.HI R9, RZ, R10, R9 ;  /* 0x0000000aff097219 */ /* 0x000fca0000011609 */
[----:B------:R-:W1:Y:S01]  /*5a90*/  LDC R24, c[0x0][0x648] ;  /* 0x00019200ff187b82 */ /* 0x000e620000000800 */
[-CC-:B--2---:R-:W-:Y:S02]  /*5aa0*/  SHF.R.U64 R23, R14, R12.reuse, R9.reuse ;  /* 0x0000000c0e177219 */ /* 0x184fe40000001209 */
[----:B------:R-:W-:-:S05]  /*5ab0*/  SHF.R.U32.HI R6, RZ, R12, R9 ;  /* 0x0000000cff067219 */ /* 0x000fca0000011609 */
[----:B------:R-:W2:Y:S01]  /*5ac0*/  LDC R26, c[0x0][0x638] ;  /* 0x00018e00ff1a7b82 */ /* 0x000ea20000000800 */
[-C--:B---3--:R-:W-:Y:S02]  /*5ad0*/  SHF.L.U32 R8, R8, R27.reuse, RZ ;  /* 0x0000001b08087219 */ /* 0x088fe400000006ff */
[-CC-:B------:R-:W-:Y:S02]  /*5ae0*/  SHF.R.U64 R25, R23, R27.reuse, R6.reuse ;  /* 0x0000001b17197219 */ /* 0x180fe40000001206 */
[----:B------:R-:W-:Y:S02]  /*5af0*/  LOP3.LUT R32, RZ, R8, RZ, 0x33, !PT ;  /* 0x00000008ff207212 */ /* 0x000fe400078e33ff */
[----:B------:R-:W-:Y:S01]  /*5b00*/  SHF.R.U32.HI R9, RZ, R27, R6 ;  /* 0x0000001bff097219 */ /* 0x000fe20000011606 */
[----:B------:R-:W3:Y:S01]  /*5b10*/  LDC R31, c[0x0][0x610] ;  /* 0x00018400ff1f7b82 */ /* 0x000ee20000000800 */
[----:B------:R-:W-:Y:S01]  /*5b20*/  IMAD.MOV.U32 R8, RZ, RZ, R25 ;  /* 0x000000ffff087224 */ /* 0x000fe200078e0019 */
[----:B------:R-:W-:Y:S06]  /*5b30*/  @!P0 BRA `(.L_x_171) ;  /* 0x0000000000288947 */ /* 0x000fec0003800000 */
        /* <DEDUP_REMOVED lines=10> */
.L_x_171:
[----:B------:R-:W-:Y:S01]  /*5be0*/  ISETP.NE.AND P0, PT, R2, 0x1, PT ;  /* 0x000000010200780c */ /* 0x000fe20003f05270 */
[----:B------:R-:W-:Y:S01]  /*5bf0*/  IMAD.MOV.U32 R13, RZ, RZ, R22 ;  /* 0x000000ffff0d7224 */ /* 0x000fe200078e0016 */
[----:B-1----:R-:W-:Y:S01]  /*5c00*/  SHF.R.U64 R6, R8, R24, R9 ;  /* 0x0000001808067219 */ /* 0x002fe20000001209 */
[----:B0-----:R-:W-:Y:S01]  /*5c10*/  VIADD R9, R20, 0xffffffff ;  /* 0xffffffff14097836 */ /* 0x001fe20000000000 */
[----:B------:R-:W-:Y:S02]  /*5c20*/  SHF.L.U32 R30, R30, R27, RZ ;  /* 0x0000001b1e1e7219 */ /* 0x000fe400000006ff */
[----:B------:R-:W-:Y:S01]  /*5c30*/  LOP3.LUT R5, R23, R32, RZ, 0xc0, !PT ;  /* 0x0000002017057212 */ /* 0x000fe200078ec0ff */
[----:B------:R-:W-:-:S04]  /*5c40*/  IMAD.MOV R8, RZ, RZ, -R6 ;  /* 0x000000ffff087224 */ /* 0x000fc800078e0a06 */
[----:B------:R-:W-:Y:S01]  /*5c50*/  IMAD R6, R30, R6, R5 ;  /* 0x000000061e067224 */ /* 0x000fe200078e0205 */
[----:B------:R-:W-:Y:S01]  /*5c60*/  LOP3.LUT R5, R14, R9, RZ, 0xc0, !PT ;  /* 0x000000090e057212 */ /* 0x000fe200078ec0ff */
[----:B------:R-:W-:Y:S02]  /*5c70*/  @P0 IMAD R3, R7, R21, R4 ;  /* 0x0000001507030224 */ /* 0x000fe400078e0204 */
[----:B--2---:R-:W-:Y:S02]  /*5c80*/  IMAD R4, R8, R26, R25 ;  /* 0x0000001a08047224 */ /* 0x004fe400078e0219 */
[----:B---3--:R-:W-:Y:S02]  /*5c90*/  IMAD R3, R6, R31, R3 ;  /* 0x0000001f06037224 */ /* 0x008fe400078e0203 */
[----:B------:R-:W-:Y:S02]  /*5ca0*/  IMAD R4, R4, R20, R5 ;  /* 0x0000001404047224 */ /* 0x000fe400078e0205 */
[----:B------:R-:W-:-:S03]  /*5cb0*/  IMAD.MOV.U32 R6, RZ, RZ, 0x1 ;  /* 0x00000001ff067424 */ /* 0x000fc600078e00ff */
[----:B------:R-:W-:Y:S02]  /*5cc0*/  SEL R20, R4, R3, !P0 ;  /* 0x0000000304147207 */ /* 0x000fe40004000000 */
[----:B------:R-:W-:-:S07]  /*5cd0*/  SEL R11, R3, R4, !P0 ;  /* 0x00000004030b7207 */ /* 0x000fce0004000000 */
.L_x_169:
[----:B------:R-:W-:-:S08]  /*5ce0*/  NOP ;  /* 0x0000000000007918 */ /* 0x000fd00000000000 */
[----:B------:R-:W0:-:S00]  /*5cf0*/  USETMAXREG.DEALLOC.CTAPOOL 0x28 ;  /* 0x00000028000079c8 */ /* 0x000e0000080e0500 */
[----:B0-----:R-:W-:-:S13]  /*5d00*/  ISETP.NE.AND P0, PT, R0, RZ, PT ;  /* 0x000000ff0000720c */ /* 0x001fda0003f05270 */
[----:B------:R-:W-:Y:S05]  /*5d10*/  @P0 EXIT ;  /* 0x000000000000094d */ /* 0x000fea0003800000 */
[----:B------:R-:W-:Y:S01]  /*5d20*/  LOP3.LUT P0, RZ, R6, 0xff, RZ, 0xc0, !PT ;  /* 0x000000ff06ff7812 */ /* 0x000fe2000780c0ff */
[----:B------:R-:W-:Y:S02]  /*5d30*/  IMAD.MOV.U32 R0, RZ, RZ, 0x1 ;  /* 0x00000001ff007424 */ /* 0x000fe400078e00ff */
[----:B------:R-:W-:-:S10]  /*5d40*/  IMAD.MOV.U32 R12, RZ, RZ, RZ ;  /* 0x000000ffff0c7224 */ /* 0x000fd400078e00ff */
[----:B------:R-:W-:Y:S05]  /*5d50*/  @!P0 BRA `(.L_x_172) ;  /* 0x0000000c00788947 */ /* 0x000fea0003800000 */
[----:B------:R-:W0:Y:S01]  /*5d60*/  LDC R0, c[0x0][0x28c] ;  /* 0x0000a300ff007b82 */ /* 0x000e220000000800 */
[----:B------:R-:W-:Y:S01]  /*5d70*/  ULDC UR5, c[0x0][0x658] ;  /* 0x0001960000057ab9 */ /* 0x000fe20000000800 */
[----:B------:R-:W-:Y:S01]  /*5d80*/  UMOV UR11, 0xffffffff ;  /* 0xffffffff000b7882 */ /* 0x000fe20000000000 */
[----:B------:R-:W-:Y:S01]  /*5d90*/  UMOV UR15, 0x1 ;  /* 0x00000001000f7882 */ /* 0x000fe20000000000 */
[----:B------:R-:W-:Y:S01]  /*5da0*/  USHF.L.U32 UR11, UR11, UR5, URZ ;  /* 0x000000050b0b7299 */ /* 0x000fe2000800063f */
[----:B------:R-:W-:Y:S01]  /*5db0*/  BSSY B0, `(.L_x_172) ;  /* 0x00000d8000007945 */ /* 0x000fe20003800000 */
[----:B------:R-:W-:Y:S01]  /*5dc0*/  ULDC UR9, c[0x0][0xc] ;  /* 0x0000030000097ab9 */ /* 0x000fe20000000800 */
[----:B------:R-:W-:Y:S01]  /*5dd0*/  ULDC UR12, c[0x0][0x10] ;  /* 0x00000400000c7ab9 */ /* 0x000fe20000000800 */
[----:B------:R-:W1:Y:S01]  /*5de0*/  S2UR UR8, SR_CgaCtaId ;  /* 0x00000000000879c3 */ /* 0x000e620000008800 */
[----:B------:R-:W-:Y:S01]  /*5df0*/  USHF.L.U32 UR5, UR15, UR5, URZ ;  /* 0x000000050f057299 */ /* 0x000fe2000800063f */
[----:B------:R-:W-:Y:S01]  /*5e00*/  IMAD.MOV.U32 R10, RZ, RZ, 0x1 ;  /* 0x00000001ff0a7424 */ /* 0x000fe200078e00ff */
[----:B------:R-:W-:Y:S01]  /*5e10*/  LOP3.LUT R9, R19, 0x2, RZ, 0xfc, !PT ;  /* 0x0000000213097812 */ /* 0x000fe200078efcff */
[----:B------:R-:W-:Y:S01]  /*5e20*/  IMAD.MOV.U32 R12, RZ, RZ, RZ ;  /* 0x000000ffff0c7224 */ /* 0x000fe200078e00ff */
[----:B------:R-:W-:Y:S01]  /*5e30*/  ULDC UR4, c[0x0][0x600] ;  /* 0x0001800000047ab9 */ /* 0x000fe20000000800 */
[----:B------:R-:W-:Y:S01]  /*5e40*/  UMOV UR20, 0x5 ;  /* 0x0000000500147882 */ /* 0x000fe20000000000 */
[----:B------:R-:W-:Y:S01]  /*5e50*/  UIADD3 UR4, UR4, -0x1, URZ ;  /* 0xffffffff04047890 */ /* 0x000fe2000fffe03f */
[----:B------:R-:W-:Y:S01]  /*5e60*/  ULDC.64 UR28, c[0x0][0x198] ;  /* 0x00006600001c7ab9 */ /* 0x000fe20000000a00 */
[----:B0-----:R-:W-:-:S05]  /*5e70*/  VIADD R0, R0, 0x3f ;  /* 0x0000003f00007836 */ /* 0x001fca0000000000 */
[----:B------:R-:W-:Y:S01]  /*5e80*/  SHF.R.S32.HI R3, RZ, 0x1f, R0 ;  /* 0x0000001fff037819 */ /* 0x000fe20000011400 */
[----:B-1----:R-:W-:-:S03]  /*5e90*/  ULOP3.LUT UR10, UR8, 0x1, URZ, 0xc0, !UPT ;  /* 0x00000001080a7892 */ /* 0x002fc6000f8ec03f */
[----:B------:R-:W-:Y:S01]  /*5ea0*/  LEA.HI R3, R3, R0, RZ, 0x6 ;  /* 0x0000000003037211 */ /* 0x000fe200078f30ff */
[----:B------:R-:W-:Y:S01]  /*5eb0*/  USHF.L.U32 UR7, UR8, 0xc, URZ ;  /* 0x0000000c08077899 */ /* 0x000fe2000800063f */
[----:B------:R-:W-:Y:S01]  /*5ec0*/  IMAD.MOV.U32 R0, RZ, RZ, 0x1 ;  /* 0x00000001ff007424 */ /* 0x000fe200078e00ff */
[----:B------:R-:W-:Y:S01]  /*5ed0*/  USHF.R.U32.HI UR27, URZ, 0x1, UR8 ;  /* 0x000000013f1b7899 */ /* 0x000fe20008011608 */
[----:B------:R-:W-:Y:S01]  /*5ee0*/  SHF.R.S32.HI R3, RZ, 0x6, R3 ;  /* 0x00000006ff037819 */ /* 0x000fe20000011403 */
[----:B------:R-:W-:Y:S02]  /*5ef0*/  USHF.L.U32 UR6, UR8, 0x6, URZ ;  /* 0x0000000608067899 */ /* 0x000fe4000800063f */
[----:B------:R-:W-:Y:S02]  /*5f00*/  ULOP3.LUT UR8, UR8, 0xfffffffe, URZ, 0xc0, !UPT ;  /* 0xfffffffe08087892 */ /* 0x000fe4000f8ec03f */
[----:B------:R-:W-:Y:S01]  /*5f10*/  UISETP.GT.U32.AND UP0, UPT, UR10, 0xffff, UPT ;  /* 0x0000ffff0a00788c */ /* 0x000fe2000bf04070 */
[----:B------:R-:W-:Y:S01]  /*5f20*/  VIADD R8, R3, 0x1 ;  /* 0x0000000103087836 */ /* 0x000fe20000000000 */
[----:B------:R-:W-:-:S02]  /*5f30*/  ULOP3.LUT UR13, UR7, 0x1000, URZ, 0xc0, !UPT ;  /* 0x00001000070d7892 */ /* 0x000fc4000f8ec03f */
[----:B------:R-:W-:Y:S02]  /*5f40*/  ULOP3.LUT UR7, URZ, UR11, URZ, 0x33, !UPT ;  /* 0x0000000b3f077292 */ /* 0x000fe4000f8e333f */
[----:B------:R-:W-:Y:S02]  /*5f50*/  USHF.L.U32 UR14, UR15, UR8, URZ ;  /* 0x000000080f0e7299 */ /* 0x000fe4000800063f */
[----:B------:R-:W-:Y:S02]  /*5f60*/  ULOP3.LUT UR11, UR8, 0x1, URZ, 0xfc, !UPT ;  /* 0x00000001080b7892 */ /* 0x000fe4000f8efc3f */
[----:B------:R-:W-:Y:S02]  /*5f70*/  UIMAD.WIDE.U32 UR8, UR9, UR12, URZ ;  /* 0x0000000c090872a5 */ /* 0x000fe4000f8e003f */
[----:B------:R-:W-:Y:S01]  /*5f80*/  USEL UR10, UR10, 0xffff, !UP0 ;  /* 0x0000ffff0a0a7887 */ /* 0x000fe2000c000000 */
[----:B------:R-:W-:Y:S01]  /*5f90*/  ULDC UR12, c[0x0][0x14] ;  /* 0x00000500000c7ab9 */ /* 0x000fe20000000800 */
[----:B------:R-:W-:-:S02]  /*5fa0*/  USHF.L.U32 UR11, UR15, UR11, URZ ;  /* 0x0000000b0f0b7299 */ /* 0x000fc4000800063f */
[----:B------:R-:W-:Y:S02]  /*5fb0*/  UIMAD.WIDE.U32 UR24, UR8, UR12, URZ ;  /* 0x0000000c081872a5 */ /* 0x000fe4000f8e003f */
[----:B------:R-:W-:Y:S02]  /*5fc0*/  UIMAD UR15, UR9, UR12, URZ ;  /* 0x0000000c090f72a4 */ /* 0x000fe4000f8e023f */
[----:B------:R-:W-:Y:S02]  /*5fd0*/  ULOP3.LUT UR10, UR10, 0xffff, URZ, 0xc0, !UPT ;  /* 0x0000ffff0a0a7892 */ /* 0x000fe4000f8ec03f */
[----:B------:R-:W-:Y:S02]  /*5fe0*/  ULEA UR30, UR27, 0x100, 0xc ;  /* 0x000001001b1e7891 */ /* 0x000fe4000f8e603f */
[----:B------:R-:W-:Y:S02]  /*5ff0*/  ULOP3.LUT UR6, UR6, 0x40, URZ, 0xc0, !UPT ;  /* 0x0000004006067892 */ /* 0x000fe4000f8ec03f */
[----:B------:R-:W-:-:S02]  /*6000*/  ULOP3.LUT UR13, UR13, 0xa100, URZ, 0xfc, !UPT ;  /* 0x0000a1000d0d7892 */ /* 0x000fc4000f8efc3f */
[----:B------:R-:W-:Y:S02]  /*6010*/  ULOP3.LUT UR14, UR14, UR11, URZ, 0xfc, !UPT ;  /* 0x0000000b0e0e7292 */ /* 0x000fe4000f8efc3f */
[----:B------:R-:W-:Y:S02]  /*6020*/  UIADD3 UR15, UR25, UR15, URZ ;  /* 0x0000000f190f7290 */ /* 0x000fe4000fffe03f */
[----:B------:R-:W-:-:S12]  /*6030*/  USHF.L.U32 UR20, UR20, UR10, URZ ;  /* 0x0000000a14147299 */ /* 0x000fd8000800063f */
.L_x_183:
[----:B------:R-:W-:-:S03]  /*6040*/  UMOV UR8, 0xffffffff ;  /* 0xffffffff00087882 */ /* 0x000fc60000000000 */
[----:B------:R-:W-:Y:S05]  /*6050*/  BRA.DIV UR8, `(.L_x_173) ;  /* 0x0000000e08c47947 */ /* 0x000fea000b800000 */
[----:B------:R-:W-:-:S13]  /*6060*/  ELECT P6, URZ, PT ;  /* 0x00000000003f782f */ /* 0x000fda00038c0000 */
.L_x_195:
[----:B------:R-:W0:Y:S01]  /*6070*/  LDC R4, c[0x0][0x28c] ;  /* 0x0000a300ff047b82 */ /* 0x000e220000000800 */
[----:B------:R-:W-:Y:S01]  /*6080*/  BSSY B1, `(.L_x_174) ;  /* 0x0000039000017945 */ /* 0x000fe20003800000 */
[----:B0-----:R-:W-:-:S13]  /*6090*/  ISETP.LT.OR P6, PT, R4, 0x1, !P6 ;  /* 0x000000010400780c */ /* 0x001fda00077c1670 */
[----:B------:R-:W-:Y:S05]  /*60a0*/  @P6 BRA `(.L_x_175) ;  /* 0x0000000000d86947 */ /* 0x000fea0003800000 */
[----:B------:R-:W-:Y:S01]  /*60b0*/  LEA R11, R11, UR27, 0x1 ;  /* 0x0000001b0b0b7c11 */ /* 0x000fe2000f8e08ff */
[----:B------:R-:W-:Y:S01]  /*60c0*/  IMAD.MOV.U32 R22, RZ, RZ, RZ ;  /* 0x000000ffff167224 */ /* 0x000fe200078e00ff */
[----:B------:R-:W-:Y:S01]  /*60d0*/  LEA R20, R20, UR6, 0x7 ;  /* 0x0000000614147c11 */ /* 0x000fe2000f8e38ff */
[----:B------:R-:W-:Y:S02]  /*60e0*/  IMAD.MOV.U32 R4, RZ, RZ, R8 ;  /* 0x000000ffff047224 */ /* 0x000fe400078e0008 */
[----:B------:R-:W-:Y:S02]  /*60f0*/  IMAD.MOV.U32 R5, RZ, RZ, R0 ;  /* 0x000000ffff057224 */ /* 0x000fe400078e0000 */
[----:B------:R-:W-:Y:S02]  /*6100*/  IMAD.MOV.U32 R6, RZ, RZ, R12 ;  /* 0x000000ffff067224 */ /* 0x000fe400078e000c */
[----:B------:R-:W-:-:S07]  /*6110*/  IMAD.SHL.U32 R15, R11, 0x40, RZ ;  /* 0x000000400b0f7824 */ /* 0x000fce00078e00ff */
.L_x_178:
[----:B------:R-:W0:Y:S01]  /*6120*/  S2R R14, SR_CgaCtaId ;  /* 0x00000000000e7919 */ /* 0x000e220000008800 */
[----:B------:R-:W-:Y:S02]  /*6130*/  MOV R7, 0x400 ;  /* 0x0000040000077802 */ /* 0x000fe40000000f00 */
[----:B------:R-:W-:-:S13]  /*6140*/  LOP3.LUT P1, RZ, R18, 0x7f, RZ, 0xc0, !PT ;  /* 0x0000007f12ff7812 */ /* 0x000fda000782c0ff */
[----:B------:R-:W1:Y:S01]  /*6150*/  @!P1 LDC R11, c[0x0][0x500] ;  /* 0x00014000ff0b9b82 */ /* 0x000e620000000800 */
[----:B0-----:R-:W-:Y:S02]  /*6160*/  LEA R21, R14, R7, 0x18 ;  /* 0x000000070e157211 */ /* 0x001fe400078ec0ff */
[----:B------:R-:W-:-:S03]  /*6170*/  SHF.L.U32 R7, R5, 0x1f, RZ ;  /* 0x0000001f05077819 */ /* 0x000fc600000006ff */
[----:B------:R-:W-:-:S04]  /*6180*/  IMAD R14, R6, 0x8, R21 ;  /* 0x00000008060e7824 */ /* 0x000fc800078e0215 */
[----:B------:R-:W0:Y:S02]  /*6190*/  SYNCS.PHASECHK.TRANS64.TRYWAIT P0, [R14+URZ+0x28], R7 ;  /* 0x000028070e0075a7 */ /* 0x000e24000800017f */
[----:B01----:R-:W-:Y:S05]  /*61a0*/  @!P0 BRA `(.L_x_176) ;  /* 0x0000000c00908947 */ /* 0x003fea0003800000 */
.L_x_196:
[----:B0-----:R-:W-:Y:S01]  /*61b0*/  PRMT R7, R9, 0x9910, RZ ;  /* 0x0000991009077816 */ /* 0x001fe200000000ff */
[----:B------:R0:W-:Y:S03]  /*61c0*/  @!P1 SYNCS.ARRIVE.TRANS64 RZ, [R14+URZ], R11 ;  /* 0x0000000b0eff99a7 */ /* 0x0001e6000800003f */
[----:B------:R-:W-:-:S13]  /*61d0*/  ISETP.NE.AND P0, PT, R7, 0x2, PT ;  /* 0x000000020700780c */ /* 0x000fda0003f05270 */
[----:B0-----:R-:W-:Y:S05]  /*61e0*/  @P0 BRA `(.L_x_177) ;  /* 0x0000000000040947 */ /* 0x001fea0003800000 */
[----:B------:R-:W-:Y:S01]  /*61f0*/  BPT.TRAP 0x1 ;  /* 0x000000040000795c */ /* 0x000fe20000300000 */
.L_x_177:
[----:B------:R-:W-:Y:S01]  /*6200*/  R2UR UR11, R6 ;  /* 0x00000000060b72ca */ /* 0x000fe200000e0000 */
[----:B------:R-:W-:Y:S01]  /*6210*/  VIADD R4, R4, 0xffffffff ;  /* 0xffffffff04047836 */ /* 0x000fe20000000000 */
[----:B------:R-:W-:Y:S01]  /*6220*/  R2UR UR22, R21 ;  /* 0x00000000151672ca */ /* 0x000fe200000e0000 */
[----:B------:R-:W-:Y:S01]  /*6230*/  UIADD3 UR16, UP0, UR28, 0xf0, URZ ;  /* 0x000000f01c107890 */ /* 0x000fe2000ff1e03f */
[----:B------:R-:W-:Y:S01]  /*6240*/  R2UR UR23, R15 ;  /* 0x000000000f1772ca */ /* 0x000fe200000e0000 */
[----:B------:R-:W-:Y:S01]  /*6250*/  UIADD3 UR32, UP1, UR28, 0x1f0, URZ ;  /* 0x000001f01c207890 */ /* 0x000fe2000ff3e03f */
[----:B------:R-:W-:Y:S01]  /*6260*/  R2UR UR9, R14 ;  /* 0x000000000e0972ca */ /* 0x000fe200000e0000 */
[----:B------:R-:W-:Y:S01]  /*6270*/  UIADD3.X UR17, URZ, UR29, URZ, UP0, !UPT ;  /* 0x0000001d3f117290 */ /* 0x000fe200087fe43f */
[----:B------:R-:W-:Y:S01]  /*6280*/  R2UR UR10, R22 ;  /* 0x00000000160a72ca */ /* 0x000fe200000e0000 */
[----:B------:R-:W-:Y:S01]  /*6290*/  UPRMT UR21, URZ, 0x5410, UR20 ;  /* 0x000054103f157896 */ /* 0x000fe20008000014 */
[----:B------:R-:W-:Y:S01]  /*62a0*/  R2UR UR12, R13 ;  /* 0x000000000d0c72ca */ /* 0x000fe200000e0000 */
[----:B------:R-:W-:Y:S01]  /*62b0*/  VIADD R6, R6, 0x1 ;  /* 0x0000000106067836 */ /* 0x000fe20000000000 */
[----:B------:R-:W-:Y:S01]  /*62c0*/  R2UR UR26, R20 ;  /* 0x00000000141a72ca */ /* 0x000fe200000e0000 */
[----:B------:R-:W-:Y:S01]  /*62d0*/  ULEA UR8, UR11, UR30, 0xd ;  /* 0x0000001e0b087291 */ /* 0x000fe2000f8e683f */
[----:B------:R-:W-:Y:S01]  /*62e0*/  ISETP.GT.AND P1, PT, R4, 0x1, PT ;  /* 0x000000010400780c */ /* 0x000fe20003f24270 */
[----:B------:R-:W-:Y:S01]  /*62f0*/  ULEA UR11, UR11, UR13, 0xd ;  /* 0x0000000d0b0b7291 */ /* 0x000fe2000f8e683f */
[----:B------:R-:W-:Y:S01]  /*6300*/  ISETP.NE.AND P0, PT, R6, 0x5, PT ;  /* 0x000000050600780c */ /* 0x000fe20003f05270 */
[----:B------:R-:W-:Y:S01]  /*6310*/  UIADD3 UR8, UR22, UR8, URZ ;  /* 0x0000000816087290 */ /* 0x000fe2000fffe03f */
[----:B------:R-:W-:Y:S01]  /*6320*/  VIADD R22, R22, 0x40 ;  /* 0x0000004016167836 */ /* 0x000fe20000000000 */
[----:B------:R-:W-:Y:S01]  /*6330*/  UIADD3 UR22, UR22, UR11, URZ ;  /* 0x0000000b16167290 */ /* 0x000fe2000fffe03f */
[----:B------:R-:W-:Y:S01]  /*6340*/  SEL R14, RZ, 0x1, P0 ;  /* 0x00000001ff0e7807 */ /* 0x000fe20000000000 */
[----:B------:R-:W-:Y:S01]  /*6350*/  UPRMT UR31, URZ, 0x5410, UR14 ;  /* 0x000054103f1f7896 */ /* 0x000fe2000800000e */
[----:B------:R-:W-:Y:S01]  /*6360*/  SEL R6, R6, RZ, P0 ;  /* 0x000000ff06067207 */ /* 0x000fe20000000000 */
[----:B------:R-:W-:Y:S01]  /*6370*/  UIADD3.X UR33, URZ, UR29, URZ, UP1, !UPT ;  /* 0x0000001d3f217290 */ /* 0x000fe20008ffe43f */
[----:B------:R-:W-:Y:S01]  /*6380*/  LOP3.LUT R5, R5, R14, RZ, 0x3c, !PT ;  /* 0x0000000e05057212 */ /* 0x000fe200078e3cff */
[----:B------:R-:W-:Y:S01]  /*6390*/  UMOV UR18, 0x0 ;  /* 0x0000000000127882 */ /* 0x000fe20000000000 */
[----:B------:R-:W-:Y:S01]  /*63a0*/  UMOV UR19, 0x10000000 ;  /* 0x1000000000137882 */ /* 0x000fe20000000000 */
[----:B------:R-:W-:-:S02]  /*63b0*/  UMOV UR11, UR23 ;  /* 0x00000017000b7c82 */ /* 0x000fc40008000000 */
[----:B------:R0:W-:Y:S02]  /*63c0*/  UTMALDG.3D.MULTICAST [UR8], [UR16], UR21, desc[UR18] ;  /* 0x00001208100073b4 */ /* 0x0001e40008011815 */
[----:B0-----:R-:W-:Y:S01]  /*63d0*/  UMOV UR8, UR22 ;  /* 0x0000001600087c82 */ /* 0x001fe20008000000 */
[----:B------:R-:W-:Y:S02]  /*63e0*/  UMOV UR11, UR26 ;  /* 0x0000001a000b7c82 */ /* 0x000fe40008000000 */
[----:B------:R0:W-:Y:S02]  /*63f0*/  UTMALDG.3D.MULTICAST [UR8], [UR32], UR31, desc[UR18] ;  /* 0x00001208200073b4 */ /* 0x0001e4000801181f */
[----:B0-----:R-:W-:Y:S05]  /*6400*/  @P1 BRA `(.L_x_178) ;  /* 0xfffffffc00441947 */ /* 0x001fea000383ffff */
.L_x_175:
[----:B------:R-:W-:Y:S05]  /*6410*/  BSYNC B1 ;  /* 0x0000000000017941 */ /* 0x000fea0003800000 */
.L_x_174:
[----:B------:R-:W-:Y:S01]  /*6420*/  LOP3.LUT P1, RZ, R10, 0xff, RZ, 0xc0, !PT ;  /* 0x000000ff0aff7812 */ /* 0x000fe2000782c0ff */
[C---:B------:R-:W-:Y:S01]  /*6430*/  IMAD.IADD R12, R3.reuse, 0x1, R12 ;  /* 0x00000001030c7824 */ /* 0x040fe200078e020c */
[----:B------:R-:W-:Y:S01]  /*6440*/  ULDC.64 UR8, c[0x0][0x650] ;  /* 0x0001940000087ab9 */ /* 0x000fe20000000a00 */
[C---:B------:R-:W-:Y:S01]  /*6450*/  ISETP.GE.U32.AND P2, PT, R3.reuse, 0x5, PT ;  /* 0x000000050300780c */ /* 0x040fe20003f46070 */
[----:B------:R-:W-:Y:S01]  /*6460*/  BSSY B1, `(.L_x_179) ;  /* 0x000006a000017945 */ /* 0x000fe20003800000 */
[----:B------:R-:W-:Y:S01]  /*6470*/  IMAD.MOV.U32 R11, RZ, RZ, -0x1 ;  /* 0xffffffffff0b7424 */ /* 0x000fe200078e00ff */
[----:B------:R-:W-:Y:S01]  /*6480*/  ISETP.GT.U32.AND P0, PT, R12, 0x4, PT ;  /* 0x000000040c00780c */ /* 0x000fe20003f04070 */
[----:B------:R-:W-:Y:S01]  /*6490*/  IMAD.MOV.U32 R20, RZ, RZ, -0x1 ;  /* 0xffffffffff147424 */ /* 0x000fe200078e00ff */
[----:B------:R-:W-:Y:S01]  /*64a0*/  PRMT R10, RZ, 0x7610, R10 ;  /* 0x00007610ff0a7816 */ /* 0x000fe2000000000a */
[----:B------:R-:W-:Y:S01]  /*64b0*/  IMAD.MOV.U32 R13, RZ, RZ, -0x1 ;  /* 0xffffffffff0d7424 */ /* 0x000fe200078e00ff */
[----:B------:R-:W-:-:S03]  /*64c0*/  ISETP.LT.U32.AND P0, PT, R3, 0x5, P0 ;  /* 0x000000050300780c */ /* 0x000fc60000701070 */
[----:B------:R-:W0:Y:S01]  /*64d0*/  @P1 S2R R5, SR_CgaCtaId ;  /* 0x0000000000051919 */ /* 0x000e220000008800 */
[----:B------:R-:W-:-:S04]  /*64e0*/  @P1 MOV R4, 0x400 ;  /* 0x0000040000041802 */ /* 0x000fc80000000f00 */
[----:B0-----:R-:W-:Y:S01]  /*64f0*/  @P1 LEA R6, R5, R4, 0x18 ;  /* 0x0000000405061211 */ /* 0x001fe200078ec0ff */
[----:B------:R-:W-:-:S03]  /*6500*/  IMAD.WIDE.U32 R4, R12, -0x33333333, RZ ;  /* 0xcccccccd0c047825 */ /* 0x000fc600078e00ff */
[----:B------:R0:W-:Y:S01]  /*6510*/  @P1 SYNCS.ARRIVE.TRANS64.A1T0 RZ, [R6+URZ+0x68], RZ ;  /* 0x000068ff06ff19a7 */ /* 0x0001e2000810003f */
[----:B------:R-:W-:Y:S02]  /*6520*/  IADD3 R16, P1, R16, UR24, RZ ;  /* 0x0000001810107c10 */ /* 0x000fe4000ff3e0ff */
[----:B------:R-:W-:Y:S02]  /*6530*/  SHF.R.U32.HI R7, RZ, 0x2, R5 ;  /* 0x00000002ff077819 */ /* 0x000fe40000011605 */
[----:B------:R-:W-:Y:S02]  /*6540*/  SEL R5, RZ, 0x1, !P0 ;  /* 0x00000001ff057807 */ /* 0x000fe40004000000 */
[----:B------:R-:W-:Y:S01]  /*6550*/  IADD3.X R17, R17, UR15, RZ, P1, !PT ;  /* 0x0000000f11117c10 */ /* 0x000fe20008ffe4ff */
[----:B------:R-:W-:Y:S01]  /*6560*/  IMAD R12, R7, -0x5, R12 ;  /* 0xfffffffb070c7824 */ /* 0x000fe200078e020c */
[----:B------:R-:W-:Y:S02]  /*6570*/  ISETP.GE.U32.AND P0, PT, R16, UR8, PT ;  /* 0x0000000810007c0c */ /* 0x000fe4000bf06070 */
[----:B------:R-:W-:-:S02]  /*6580*/  LOP3.LUT R0, R0, R5, RZ, 0x3c, !PT ;  /* 0x0000000500007212 */ /* 0x000fc400078e3cff */
[----:B------:R-:W-:Y:S02]  /*6590*/  ISETP.GE.U32.AND.EX P0, PT, R17, UR9, PT, P0 ;  /* 0x0000000911007c0c */ /* 0x000fe4000bf06100 */
[----:B------:R-:W-:Y:S02]  /*65a0*/  @P2 LOP3.LUT R0, R0, 0x1, R7, 0x78, !PT ;  /* 0x0000000100002812 */ /* 0x000fe400078e7807 */
[----:B------:R-:W-:-:S09]  /*65b0*/  PRMT R4, RZ, 0x7610, R4 ;  /* 0x00007610ff047816 */ /* 0x000fd20000000004 */
[----:B0-----:R-:W-:Y:S05]  /*65c0*/  @P0 BRA `(.L_x_180) ;  /* 0x00000004004c0947 */ /* 0x001fea0003800000 */
[----:B------:R-:W0:Y:S01]  /*65d0*/  S2R R14, SR_CTAID.X ;  /* 0x00000000000e7919 */ /* 0x000e220000002500 */
[----:B------:R-:W-:Y:S01]  /*65e0*/  ULDC.64 UR8, c[0x0][0x628] ;  /* 0x00018a0000087ab9 */ /* 0x000fe20000000a00 */
[----:B------:R-:W1:Y:S01]  /*65f0*/  LDC R15, c[0x0][0x144] ;  /* 0x00005100ff0f7b82 */ /* 0x000e620000000800 */
[----:B------:R-:W-:Y:S01]  /*6600*/  ISETP.NE.U32.AND P0, PT, RZ, UR8, PT ;  /* 0x00000008ff007c0c */ /* 0x000fe2000bf05070 */
[----:B------:R-:W2:Y:S01]  /*6610*/  S2R R11, SR_CTAID.Y ;  /* 0x00000000000b7919 */ /* 0x000ea20000002600 */
[----:B------:R-:W-:Y:S01]  /*6620*/  ULDC UR10, c[0x0][0x150] ;  /* 0x00005400000a7ab9 */ /* 0x000fe20000000800 */
[----:B------:R-:W-:Y:S01]  /*6630*/  ULDC UR11, c[0x0][0x630] ;  /* 0x00018c00000b7ab9 */ /* 0x000fe20000000800 */
[----:B------:R-:W-:Y:S01]  /*6640*/  ISETP.NE.AND.EX P0, PT, RZ, UR9, PT, P0 ;  /* 0x00000009ff007c0c */ /* 0x000fe2000bf05300 */
[----:B------:R-:W-:Y:S01]  /*6650*/  IMAD.MOV.U32 R4, RZ, RZ, R16 ;  /* 0x000000ffff047224 */ /* 0x000fe200078e0010 */
[----:B0-----:R-:W-:-:S05]  /*6660*/  I2FP.F32.U32 R5, R14 ;  /* 0x0000000e00057245 */ /* 0x001fca0000201000 */
[----:B------:R-:W-:Y:S01]  /*6670*/  FMUL R20, R5, UR10 ;  /* 0x0000000a05147c20 */ /* 0x000fe20008400000 */
[----:B------:R-:W-:-:S05]  /*6680*/  IMAD.MOV.U32 R5, RZ, RZ, R17 ;  /* 0x000000ffff057224 */ /* 0x000fca00078e0011 */
[----:B--2---:R-:W-:Y:S05]  /*6690*/  @!P0 BRA `(.L_x_181) ;  /* 0x0000000000288947 */ /* 0x004fea0003800000 */
[----:B------:R-:W-:Y:S02]  /*66a0*/  ULDC UR10, c[0x0][0x634] ;  /* 0x00018d00000a7ab9 */ /* 0x000fe40000000800 */
[----:B------:R-:W-:-:S05]  /*66b0*/  IADD3 R5, P0, R16, UR10, RZ ;  /* 0x0000000a10057c10 */ /* 0x000fca000ff1e0ff */
[----:B------:R-:W-:-:S04]  /*66c0*/  IMAD.X R13, RZ, RZ, R17, P0 ;  /* 0x000000ffff0d7224 */ /* 0x000fc800000e0611 */
[----:B------:R-:W-:-:S04]  /*66d0*/  IMAD.WIDE.U32 R6, R13, UR8, RZ ;  /* 0x000000080d067c25 */ /* 0x000fc8000f8e00ff */
[----:B------:R-:W-:-:S04]  /*66e0*/  IMAD.WIDE.U32 R6, P0, R5, UR9, R6 ;  /* 0x0000000905067c25 */ /* 0x000fc8000f800006 */
[----:B------:R-:W-:-:S04]  /*66f0*/  IMAD.WIDE.U32 R4, R5, UR8, RZ ;  /* 0x0000000805047c25 */ /* 0x000fc8000f8e00ff */
[----:B------:R-:W-:Y:S01]  /*6700*/  IMAD.MOV.U32 R4, RZ, RZ, R7 ;  /* 0x000000ffff047224 */ /* 0x000fe200078e0007 */
[----:B------:R-:W-:Y:S01]  /*6710*/  IADD3 RZ, P1, R5, R6, RZ ;  /* 0x0000000605ff7210 */ /* 0x000fe20007f3e0ff */
[----:B------:R-:W-:-:S04]  /*6720*/  IMAD.X R5, RZ, RZ, RZ, P0 ;  /* 0x000000ffff057224 */ /* 0x000fc800000e06ff */
[----:B------:R-:W-:-:S08]  /*6730*/  IMAD.WIDE.U32.X R4, R13, UR9, R4, P1 ;  /* 0x000000090d047c25 */ /* 0x000fd000088e0404 */
.L_x_181:
[--C-:B------:R-:W-:Y:S01]  /*6740*/  SHF.R.U64 R13, R4, UR11, R5.reuse ;  /* 0x0000000b040d7c19 */ /* 0x100fe20008001205 */
[----:B------:R-:W0:Y:S01]  /*6750*/  F2I.U32.TRUNC.NTZ R20, R20 ;  /* 0x0000001400147305 */ /* 0x000e22000020f000 */
[----:B------:R-:W-:Y:S01]  /*6760*/  SHF.R.U32.HI R4, RZ, UR11, R5 ;  /* 0x0000000bff047c19 */ /* 0x000fe20008011605 */
[----:B------:R-:W-:Y:S01]  /*6770*/  ULDC.64 UR8, c[0x0][0x620] ;  /* 0x0001880000087ab9 */ /* 0x000fe20000000a00 */
[----:B------:R-:W-:Y:S01]  /*6780*/  IADD3 R7, P0, RZ, -R13, RZ ;  /* 0x8000000dff077210 */ /* 0x000fe20007f1e0ff */
[----:B------:R-:W-:Y:S01]  /*6790*/  ULDC.64 UR10, c[0x0][0x640] ;  /* 0x00019000000a7ab9 */ /* 0x000fe20000000a00 */
[----:B------:R-:W2:Y:S03]  /*67a0*/  LDC R22, c[0x0][0x148] ;  /* 0x00005200ff167b82 */ /* 0x000ea60000000800 */
[----:B------:R-:W-:Y:S01]  /*67b0*/  IMAD.X R4, RZ, RZ, ~R4, P0 ;  /* 0x000000ffff047224 */ /* 0x000fe200000e0e04 */
[----:B------:R-:W-:-:S03]  /*67c0*/  ISETP.NE.U32.AND P0, PT, RZ, UR10, PT ;  /* 0x0000000aff007c0c */ /* 0x000fc6000bf05070 */
[----:B------:R-:W-:Y:S01]  /*67d0*/  IMAD R6, R4, UR8, RZ ;  /* 0x0000000804067c24 */ /* 0x000fe2000f8e02ff */
[----:B------:R-:W-:Y:S01]  /*67e0*/  ISETP.NE.AND.EX P0, PT, RZ, UR11, PT, P0 ;  /* 0x0000000bff007c0c */ /* 0x000fe2000bf05300 */
[----:B------:R-:W-:Y:S01]  /*67f0*/  IMAD.WIDE.U32 R4, R7, UR8, R16 ;  /* 0x0000000807047c25 */ /* 0x000fe2000f8e0010 */
[----:B------:R-:W-:-:S03]  /*6800*/  ULDC UR8, c[0x0][0x618] ;  /* 0x0001860000087ab9 */ /* 0x000fc60000000800 */
[----:B------:R-:W-:Y:S01]  /*6810*/  IMAD R7, R7, UR9, R6 ;  /* 0x0000000907077c24 */ /* 0x000fe2000f8e0206 */
[----:B------:R-:W-:Y:S01]  /*6820*/  ULDC UR9, c[0x0][0x154] ;  /* 0x0000550000097ab9 */ /* 0x000fe20000000800 */
[----:B0-----:R-:W-:Y:S02]  /*6830*/  IMAD.MOV R6, RZ, RZ, -R20 ;  /* 0x000000ffff067224 */ /* 0x001fe400078e0a14 */
[----:B------:R-:W-:Y:S02]  /*6840*/  IMAD.IADD R5, R5, 0x1, R7 ;  /* 0x0000000105057824 */ /* 0x000fe400078e0207 */
[----:B-1----:R-:W-:Y:S01]  /*6850*/  IMAD R14, R15, R6, R14 ;  /* 0x000000060f0e7224 */ /* 0x002fe200078e020e */
[----:B------:R-:W-:Y:S02]  /*6860*/  I2FP.F32.U32 R6, R11 ;  /* 0x0000000b00067245 */ /* 0x000fe40000201000 */
[--C-:B------:R-:W-:Y:S02]  /*6870*/  SHF.R.U64 R15, R4, UR8, R5.reuse ;  /* 0x00000008040f7c19 */ /* 0x100fe40008001205 */
[----:B------:R-:W-:Y:S01]  /*6880*/  SHF.R.U32.HI R4, RZ, UR8, R5 ;  /* 0x00000008ff047c19 */ /* 0x000fe20008011605 */
[----:B------:R-:W-:Y:S01]  /*6890*/  FMUL R6, R6, UR9 ;  /* 0x0000000906067c20 */ /* 0x000fe20008400000 */
[----:B------:R-:W-:-:S02]  /*68a0*/  ULDC UR8, c[0x0][0x608] ;  /* 0x0001820000087ab9 */ /* 0x000fc40000000800 */
[--C-:B------:R-:W-:Y:S01]  /*68b0*/  SHF.R.U64 R21, R15, UR8, R4.reuse ;  /* 0x000000080f157c19 */ /* 0x100fe20008001204 */
[----:B------:R0:W1:Y:S01]  /*68c0*/  F2I.U32.TRUNC.NTZ R24, R6 ;  /* 0x0000000600187305 */ /* 0x000062000020f000 */
[----:B------:R-:W-:Y:S01]  /*68d0*/  SHF.R.U32.HI R4, RZ, UR8, R4 ;  /* 0x00000008ff047c19 */ /* 0x000fe20008011604 */
[----:B------:R-:W-:-:S03]  /*68e0*/  ULDC UR8, c[0x0][0x658] ;  /* 0x0001960000087ab9 */ /* 0x000fc60000000800 */
[--C-:B------:R-:W-:Y:S02]  /*68f0*/  SHF.R.U64 R20, R21, UR8, R4.reuse ;  /* 0x0000000815147c19 */ /* 0x100fe40008001204 */
[----:B------:R-:W-:-:S03]  /*6900*/  SHF.R.U32.HI R23, RZ, UR8, R4 ;  /* 0x00000008ff177c19 */ /* 0x000fc60008011604 */
[----:B------:R-:W-:Y:S02]  /*6910*/  IMAD.MOV.U32 R4, RZ, RZ, R20 ;  /* 0x000000ffff047224 */ /* 0x000fe400078e0014 */
[----:B------:R-:W-:Y:S01]  /*6920*/  IMAD.MOV.U32 R5, RZ, RZ, R23 ;  /* 0x000000ffff057224 */ /* 0x000fe200078e0017 */
[----:B0-----:R-:W-:Y:S06]  /*6930*/  @!P0 BRA `(.L_x_182) ;  /* 0x0000000000288947 */ /* 0x001fec0003800000 */
        /* <DEDUP_REMOVED lines=10> */
.L_x_182:
[----:B------:R-:W-:Y:S01]  /*69e0*/  ISETP.NE.AND P0, PT, R2, 0x1, PT ;  /* 0x000000010200780c */ /* 0x000fe20003f05270 */
[----:B------:R-:W-:Y:S01]  /*69f0*/  ULDC UR8, c[0x0][0x648] ;  /* 0x0001920000087ab9 */ /* 0x000fe20000000800 */
[----:B-1----:R-:W-:Y:S01]  /*6a00*/  IMAD.MOV R24, RZ, RZ, -R24 ;  /* 0x000000ffff187224 */ /* 0x002fe200078e0a18 */
[----:B------:R-:W-:Y:S01]  /*6a10*/  SHF.R.U64 R4, R4, UR8, R5 ;  /* 0x0000000804047c19 */ /* 0x000fe20008001205 */
[----:B------:R-:W-:Y:S01]  /*6a20*/  ULDC UR8, c[0x0][0x638] ;  /* 0x00018e0000087ab9 */ /* 0x000fe20000000800 */
[----:B------:R-:W-:Y:S01]  /*6a30*/  LOP3.LUT R21, R21, UR7, RZ, 0xc0, !PT ;  /* 0x0000000715157c12 */ /* 0x000fe2000f8ec0ff */
[----:B------:R-:W-:Y:S02]  /*6a40*/  ULDC UR9, c[0x0][0x610] ;  /* 0x0001840000097ab9 */ /* 0x000fe40000000800 */
[----:B------:R-:W-:Y:S02]  /*6a50*/  IMAD.MOV R5, RZ, RZ, -R4 ;  /* 0x000000ffff057224 */ /* 0x000fe400078e0a04 */
[----:B------:R-:W-:-:S02]  /*6a60*/  IMAD R21, R4, UR5, R21 ;  /* 0x0000000504157c24 */ /* 0x000fc4000f8e0215 */
[----:B------:R-:W-:Y:S01]  /*6a70*/  IMAD R20, R5, UR8, R20 ;  /* 0x0000000805147c24 */ /* 0x000fe2000f8e0214 */
[----:B------:R-:W-:Y:S01]  /*6a80*/  ULDC UR8, c[0x0][0x600] ;  /* 0x0001800000087ab9 */ /* 0x000fe20000000800 */
[----:B--2---:R-:W-:Y:S01]  /*6a90*/  @P0 IMAD R14, R22, R24, R11 ;  /* 0x00000018160e0224 */ /* 0x004fe200078e020b */
[----:B------:R-:W-:Y:S01]  /*6aa0*/  LOP3.LUT R11, R15, UR4, RZ, 0xc0, !PT ;  /* 0x000000040f0b7c12 */ /* 0x000fe2000f8ec0ff */
[----:B------:R-:W-:Y:S02]  /*6ab0*/  IMAD.MOV.U32 R4, RZ, RZ, 0x1 ;  /* 0x00000001ff047424 */ /* 0x000fe400078e00ff */
[----:B------:R-:W-:Y:S02]  /*6ac0*/  IMAD R14, R21, UR9, R14 ;  /* 0x00000009150e7c24 */ /* 0x000fe4000f8e020e */
[----:B------:R-:W-:-:S05]  /*6ad0*/  IMAD R11, R20, UR8, R11 ;  /* 0x00000008140b7c24 */ /* 0x000fca000f8e020b */
[----:B------:R-:W-:Y:S02]  /*6ae0*/  SEL R20, R11, R14, !P0 ;  /* 0x0000000e0b147207 */ /* 0x000fe40004000000 */
[----:B------:R-:W-:-:S07]  /*6af0*/  SEL R11, R14, R11, !P0 ;  /* 0x0000000b0e0b7207 */ /* 0x000fce0004000000 */
.L_x_180:
[----:B------:R-:W-:Y:S05]  /*6b00*/  BSYNC B1 ;  /* 0x0000000000017941 */ /* 0x000fea0003800000 */
.L_x_179:
[----:B------:R-:W-:-:S13]  /*6b10*/  LOP3.LUT P0, RZ, R4, 0xff, RZ, 0xc0, !PT ;  /* 0x000000ff04ff7812 */ /* 0x000fda000780c0ff */
[----:B------:R-:W-:Y:S05]  /*6b20*/  @P0 BRA `(.L_x_183) ;  /* 0xfffffff400440947 */ /* 0x000fea000383ffff */
[----:B------:R-:W-:Y:S05]  /*6b30*/  BSYNC B0 ;  /* 0x0000000000007941 */ /* 0x000fea0003800000 */
.L_x_172:
[----:B------:R-:W-:-:S03]  /*6b40*/  UMOV UR8, 0xffffffff ;  /* 0xffffffff00087882 */ /* 0x000fc60000000000 */
[----:B------:R-:W-:Y:S05]  /*6b50*/  BRA.DIV UR8, `(.L_x_184) ;  /* 0x0000000608387947 */ /* 0x000fea000b800000 */
[----:B------:R-:W-:-:S13]  /*6b60*/  ELECT P6, URZ, PT ;  /* 0x00000000003f782f */ /* 0x000fda00038c0000 */
.L_x_199:
[----:B------:R-:W-:Y:S04]  /*6b70*/  BSSY B0, `(.L_x_185) ;  /* 0x0000034000007945 */ /* 0x000fe80003800000 */
[----:B------:R-:W-:Y:S05]  /*6b80*/  @!P6 BRA `(.L_x_186) ;  /* 0x0000000000c8e947 */ /* 0x000fea0003800000 */
[----:B------:R-:W-:-:S04]  /*6b90*/  LOP3.LUT R19, R19, 0x2, RZ, 0xfc, !PT ;  /* 0x0000000213137812 */ /* 0x000fc800078efcff */
[----:B------:R-:W-:-:S13]  /*6ba0*/  ISETP.NE.AND P0, PT, R19, 0x3, PT ;  /* 0x000000031300780c */ /* 0x000fda0003f05270 */
[----:B------:R-:W-:Y:S05]  /*6bb0*/  @!P0 BRA `(.L_x_187) ;  /* 0x0000000000048947 */ /* 0x000fea0003800000 */
[----:B------:R-:W-:Y:S01]  /*6bc0*/  BPT.TRAP 0x1 ;  /* 0x000000040000795c */ /* 0x000fe20000300000 */
.L_x_187:
[----:B------:R-:W0:Y:S01]  /*6bd0*/  S2R R3, SR_CgaCtaId ;  /* 0x0000000000037919 */ /* 0x000e220000008800 */
[----:B------:R-:W-:-:S04]  /*6be0*/  MOV R2, 0x400 ;  /* 0x0000040000027802 */ /* 0x000fc80000000f00 */
[----:B0-----:R-:W-:Y:S02]  /*6bf0*/  LEA R3, R3, R2, 0x18 ;  /* 0x0000000203037211 */ /* 0x001fe400078ec0ff */
[----:B------:R-:W-:-:S03]  /*6c00*/  SHF.L.U32 R2, R0, 0x1f, RZ ;  /* 0x0000001f00027819 */ /* 0x000fc600000006ff */
[----:B------:R-:W-:-:S04]  /*6c10*/  VIADD R3, R3, 0x28 ;  /* 0x0000002803037836 */ /* 0x000fc80000000000 */
[C---:B------:R-:W-:Y:S02]  /*6c20*/  IMAD R7, R12.reuse, 0x8, R3 ;  /* 0x000000080c077824 */ /* 0x040fe400078e0203 */
[----:B------:R-:W-:Y:S02]  /*6c30*/  VIADD R12, R12, 0x1 ;  /* 0x000000010c0c7836 */ /* 0x000fe40000000000 */
[----:B------:R-:W0:Y:S03]  /*6c40*/  SYNCS.PHASECHK.TRANS64.TRYWAIT P0, [R7+URZ], R2 ;  /* 0x00000002070075a7 */ /* 0x000e26000800017f */
[----:B------:R-:W-:-:S04]  /*6c50*/  ISETP.NE.AND P1, PT, R12, 0x5, PT ;  /* 0x000000050c00780c */ /* 0x000fc80003f25270 */
[----:B------:R-:W-:Y:S02]  /*6c60*/  SEL R5, RZ, 0x1, P1 ;  /* 0x00000001ff057807 */ /* 0x000fe40000800000 */
[----:B------:R-:W-:Y:S02]  /*6c70*/  SEL R12, R12, RZ, P1 ;  /* 0x000000ff0c0c7207 */ /* 0x000fe40000800000 */
[----:B------:R-:W-:-:S03]  /*6c80*/  LOP3.LUT R5, R0, R5, RZ, 0x3c, !PT ;  /* 0x0000000500057212 */ /* 0x000fc600078e3cff */
[----:B------:R-:W-:Y:S01]  /*6c90*/  IMAD R9, R12, 0x8, R3 ;  /* 0x000000080c097824 */ /* 0x000fe200078e0203 */
[----:B------:R-:W-:Y:S01]  /*6ca0*/  SHF.L.U32 R4, R5, 0x1f, RZ ;  /* 0x0000001f05047819 */ /* 0x000fe200000006ff */
[----:B0-----:R-:W-:Y:S06]  /*6cb0*/  @!P0 BRA `(.L_x_188) ;  /* 0x0000000400008947 */ /* 0x001fec0003800000 */
.L_x_200:
[----:B------:R-:W1:Y:S01]  /*6cc0*/  SYNCS.PHASECHK.TRANS64.TRYWAIT P0, [R9+URZ], R4 ;  /* 0x00000004090075a7 */ /* 0x000e62000800017f */
[----:B------:R-:W-:-:S05]  /*6cd0*/  VIADD R0, R12, 0x1 ;  /* 0x000000010c007836 */ /* 0x000fca0000000000 */
[----:B------:R-:W-:-:S04]  /*6ce0*/  ISETP.NE.AND P1, PT, R0, 0x5, PT ;  /* 0x000000050000780c */ /* 0x000fc80003f25270 */
[----:B0-----:R-:W-:Y:S02]  /*6cf0*/  SEL R2, RZ, 0x1, P1 ;  /* 0x00000001ff027807 */ /* 0x001fe40000800000 */
[----:B------:R-:W-:Y:S02]  /*6d00*/  SEL R0, R0, RZ, P1 ;  /* 0x000000ff00007207 */ /* 0x000fe40000800000 */
[----:B------:R-:W-:-:S03]  /*6d10*/  LOP3.LUT R7, R5, R2, RZ, 0x3c, !PT ;  /* 0x0000000205077212 */ /* 0x000fc600078e3cff */
[----:B------:R-:W-:Y:S01]  /*6d20*/  IMAD R6, R0, 0x8, R3 ;  /* 0x0000000800067824 */ /* 0x000fe200078e0203 */
[----:B------:R-:W-:Y:S01]  /*6d30*/  SHF.L.U32 R5, R7, 0x1f, RZ ;  /* 0x0000001f07057819 */ /* 0x000fe200000006ff */
[----:B-1----:R-:W-:Y:S06]  /*6d40*/  @!P0 BRA `(.L_x_189) ;  /* 0x0000000000f08947 */ /* 0x002fec0003800000 */
.L_x_201:
[----:B------:R-:W1:Y:S01]  /*6d50*/  SYNCS.PHASECHK.TRANS64.TRYWAIT P0, [R6+URZ], R5 ;  /* 0x00000005060075a7 */ /* 0x000e62000800017f */
[----:B------:R-:W-:-:S05]  /*6d60*/  VIADD R0, R0, 0x1 ;  /* 0x0000000100007836 */ /* 0x000fca0000000000 */
[----:B------:R-:W-:-:S04]  /*6d70*/  ISETP.NE.AND P1, PT, R0, 0x5, PT ;  /* 0x000000050000780c */ /* 0x000fc80003f25270 */
[----:B------:R-:W-:Y:S02]  /*6d80*/  SEL R2, RZ, 0x1, P1 ;  /* 0x00000001ff027807 */ /* 0x000fe40000800000 */
[----:B------:R-:W-:Y:S02]  /*6d90*/  SEL R0, R0, RZ, P1 ;  /* 0x000000ff00007207 */ /* 0x000fe40000800000 */
[----:B------:R-:W-:-:S03]  /*6da0*/  LOP3.LUT R7, R7, R2, RZ, 0x3c, !PT ;  /* 0x0000000207077212 */ /* 0x000fc600078e3cff */
[----:B0-----:R-:W-:Y:S01]  /*6db0*/  IMAD R9, R0, 0x8, R3 ;  /* 0x0000000800097824 */ /* 0x001fe200078e0203 */
[----:B------:R-:W-:Y:S01]  /*6dc0*/  SHF.L.U32 R4, R7, 0x1f, RZ ;  /* 0x0000001f07047819 */ /* 0x000fe200000006ff */
[----:B-1----:R-:W-:Y:S06]  /*6dd0*/  @!P0 BRA `(.L_x_190) ;  /* 0x0000000000e08947 */ /* 0x002fec0003800000 */
.L_x_202:
[----:B------:R-:W1:Y:S01]  /*6de0*/  SYNCS.PHASECHK.TRANS64.TRYWAIT P0, [R9+URZ], R4 ;  /* 0x00000004090075a7 */ /* 0x000e62000800017f */
[----:B------:R-:W-:-:S05]  /*6df0*/  VIADD R0, R0, 0x1 ;  /* 0x0000000100007836 */ /* 0x000fca0000000000 */
[----:B------:R-:W-:-:S04]  /*6e00*/  ISETP.NE.AND P1, PT, R0, 0x5, PT ;  /* 0x000000050000780c */ /* 0x000fc80003f25270 */
[----:B------:R-:W-:Y:S02]  /*6e10*/  SEL R2, RZ, 0x1, P1 ;  /* 0x00000001ff027807 */ /* 0x000fe40000800000 */
[----:B------:R-:W-:Y:S02]  /*6e20*/  SEL R0, R0, RZ, P1 ;  /* 0x000000ff00007207 */ /* 0x000fe40000800000 */
[----:B------:R-:W-:Y:S01]  /*6e30*/  LOP3.LUT R2, R7, R2, RZ, 0x3c, !PT ;  /* 0x0000000207027212 */ /* 0x000fe200078e3cff */
[----:B-1----:R-:W-:Y:S06]  /*6e40*/  @!P0 BRA `(.L_x_191) ;  /* 0x0000000000d88947 */ /* 0x002fec0003800000 */
.L_x_203:
[----:B------:R-:W-:Y:S01]  /*6e50*/  IMAD R3, R0, 0x8, R3 ;  /* 0x0000000800037824 */ /* 0x000fe200078e0203 */
[----:B------:R-:W-:-:S07]  /*6e60*/  SHF.L.U32 R0, R2, 0x1f, RZ ;  /* 0x0000001f02007819 */ /* 0x000fce00000006ff */
.L_x_192:
[----:B--2---:R2:W3:Y:S02]  /*6e70*/  SYNCS.PHASECHK.TRANS64.TRYWAIT P0, [R3+URZ], R0 ;  /* 0x00000000030075a7 */ /* 0x0044e4000800017f */
[----:B---3--:R-:W-:Y:S05]  /*6e80*/  @!P0 NANOSLEEP.SYNCS 0x989680 ;  /* 0x009896800000895d */ /* 0x008fea0003900000 */
[----:B------:R-:W3:Y:S02]  /*6e90*/  @!P0 SYNCS.PHASECHK.TRANS64 P0, [R3+URZ], R0 ;  /* 0x00000000030085a7 */ /* 0x000ee4000800007f */
[----:B---3--:R-:W-:Y:S05]  /*6ea0*/  @!P0 BRA `(.L_x_192) ;  /* 0xfffffffc00f08947 */ /* 0x008fea000383ffff */
.L_x_186:
[----:B------:R-:W-:Y:S05]  /*6eb0*/  BSYNC B0 ;  /* 0x0000000000007941 */ /* 0x000fea0003800000 */
.L_x_185:
[----:B------:R-:W-:Y:S05]  /*6ec0*/  EXIT ;  /* 0x000000000000794d */ /* 0x000fea0003800000 */
.L_x_21:
[----:B---3--:R3:W4:Y:S02]  /*6ed0*/  SYNCS.PHASECHK.TRANS64.TRYWAIT P1, [R3+URZ], R0 ;  /* 0x00000000030075a7 */ /* 0x008724000802017f */
[----:B----4-:R-:W-:Y:S05]  /*6ee0*/  @!P1 NANOSLEEP.SYNCS 0x989680 ;  /* 0x009896800000995d */ /* 0x010fea0003900000 */
[----:B------:R-:W4:Y:S02]  /*6ef0*/  @!P1 SYNCS.PHASECHK.TRANS64 P1, [R3+URZ], R0 ;  /* 0x00000000030095a7 */ /* 0x000f24000802007f */
[----:B----4-:R-:W-:Y:S05]  /*6f00*/  @!P1 BRA `(.L_x_21) ;  /* 0xfffffffc00f09947 */ /* 0x010fea000383ffff */
[----:B------:R-:W-:Y:S05]  /*6f10*/  BRA `(.L_x_20) ;  /* 0xffffffa400847947 */ /* 0x000fea000383ffff */
.L_x_26:
[----:B-1----:R1:W2:Y:S02]  /*6f20*/  SYNCS.PHASECHK.TRANS64.TRYWAIT P1, [R5+URZ], R4 ;  /* 0x00000004050075a7 */ /* 0x0022a4000802017f */
[----:B--2---:R-:W-:Y:S05]  /*6f30*/  @!P1 NANOSLEEP.SYNCS 0x989680 ;  /* 0x009896800000995d */ /* 0x004fea0003900000 */
[----:B------:R-:W2:Y:S02]  /*6f40*/  @!P1 SYNCS.PHASECHK.TRANS64 P1, [R5+URZ], R4 ;  /* 0x00000004050095a7 */ /* 0x000ea4000802007f */
[----:B--2---:R-:W-:Y:S05]  /*6f50*/  @!P1 BRA `(.L_x_26) ;  /* 0xfffffffc00f09947 */ /* 0x004fea000383ffff */
[----:B------:R-:W-:Y:S05]  /*6f60*/  BRA `(.L_x_25) ;  /* 0xffffffa800347947 */ /* 0x000fea000383ffff */
.L_x_173:
[----:B------:R-:W-:Y:S01]  /*6f70*/  BSSY B1, `(.L_x_193) ;  /* 0x0000006000017945 */ /* 0x000fe20003800000 */
[----:B------:R-:W-:-:S07]  /*6f80*/  IMAD.MOV.U32 R15, RZ, RZ, -0x1 ;  /* 0xffffffffff0f7424 */ /* 0x000fce00078e00ff */
[----:B------:R-:W-:Y:S05]  /*6f90*/  WARPSYNC.COLLECTIVE R15, `(.L_x_194) ;  /* 0x000000000f0c7348 */ /* 0x000fea0003c00000 */
[----:B------:R-:W-:Y:S02]  /*6fa0*/  ELECT P6, UR62, PT ;  /* 0x00000000003e782f */ /* 0x000fe400038c0000 */
[----:B------:R-:W-:Y:S01]  /*6fb0*/  MOV R14, UR62 ;  /* 0x0000003e000e7c02 */ /* 0x000fe20008000f00 */
[----:B------:R-:W-:Y:S10]  /*6fc0*/  ENDCOLLECTIVE ;  /* 0x000000000000791b */ /* 0x000ff40003800000 */
.L_x_194:
[----:B------:R-:W-:Y:S05]  /*6fd0*/  BSYNC B1 ;  /* 0x0000000000017941 */ /* 0x000fea0003800000 */
.L_x_193:
[----:B------:R-:W-:Y:S05]  /*6fe0*/  BRA `(.L_x_195) ;  /* 0xfffffff000207947 */ /* 0x000fea000383ffff */
.L_x_176:
[----:B0-----:R0:W1:Y:S02]  /*6ff0*/  SYNCS.PHASECHK.TRANS64.TRYWAIT P0, [R14+URZ+0x28], R7 ;  /* 0x000028070e0075a7 */ /* 0x001064000800017f */
[----:B-1----:R-:W-:Y:S05]  /*7000*/  @!P0 NANOSLEEP.SYNCS 0x989680 ;  /* 0x009896800000895d */ /* 0x002fea0003900000 */
[----:B------:R-:W1:Y:S02]  /*7010*/  @!P0 SYNCS.PHASECHK.TRANS64 P0, [R14+URZ+0x28], R7 ;  /* 0x000028070e0085a7 */ /* 0x000e64000800007f */
[----:B-1----:R-:W-:Y:S05]  /*7020*/  @!P0 BRA `(.L_x_176) ;  /* 0xfffffffc00f08947 */ /* 0x002fea000383ffff */
[----:B------:R-:W-:Y:S05]  /*7030*/  BRA `(.L_x_196) ;  /* 0xfffffff0005c7947 */ /* 0x000fea000383ffff */
.L_x_184:
[----:B------:R-:W-:Y:S01]  /*7040*/  BSSY B0, `(.L_x_197) ;  /* 0x0000006000007945 */ /* 0x000fe20003800000 */
[----:B------:R-:W-:-:S07]  /*7050*/  IMAD.MOV.U32 R15, RZ, RZ, -0x1 ;  /* 0xffffffffff0f7424 */ /* 0x000fce00078e00ff */
[----:B------:R-:W-:Y:S05]  /*7060*/  WARPSYNC.COLLECTIVE R15, `(.L_x_198) ;  /* 0x000000000f0c7348 */ /* 0x000fea0003c00000 */
[----:B------:R-:W-:Y:S02]  /*7070*/  ELECT P6, UR62, PT ;  /* 0x00000000003e782f */ /* 0x000fe400038c0000 */
[----:B------:R-:W-:Y:S01]  /*7080*/  MOV R14, UR62 ;  /* 0x0000003e000e7c02 */ /* 0x000fe20008000f00 */
[----:B------:R-:W-:Y:S10]  /*7090*/  ENDCOLLECTIVE ;  /* 0x000000000000791b */ /* 0x000ff40003800000 */
.L_x_198:
[----:B------:R-:W-:Y:S05]  /*70a0*/  BSYNC B0 ;  /* 0x0000000000007941 */ /* 0x000fea0003800000 */
.L_x_197:
[----:B------:R-:W-:Y:S05]  /*70b0*/  BRA `(.L_x_199) ;  /* 0xfffffff800ac7947 */ /* 0x000fea000383ffff */
.L_x_188:
[----:B0-----:R0:W1:Y:S02]  /*70c0*/  SYNCS.PHASECHK.TRANS64.TRYWAIT P0, [R7+URZ], R2 ;  /* 0x00000002070075a7 */ /* 0x001064000800017f */
[----:B-1----:R-:W-:Y:S05]  /*70d0*/  @!P0 NANOSLEEP.SYNCS 0x989680 ;  /* 0x009896800000895d */ /* 0x002fea0003900000 */
[----:B------:R-:W1:Y:S02]  /*70e0*/  @!P0 SYNCS.PHASECHK.TRANS64 P0, [R7+URZ], R2 ;  /* 0x00000002070085a7 */ /* 0x000e64000800007f */
[----:B-1----:R-:W-:Y:S05]  /*70f0*/  @!P0 BRA `(.L_x_188) ;  /* 0xfffffffc00f08947 */ /* 0x002fea000383ffff */
[----:B------:R-:W-:Y:S05]  /*7100*/  BRA `(.L_x_200) ;  /* 0xfffffff800ec7947 */ /* 0x000fea000383ffff */
.L_x_189:
[----:B0-----:R0:W1:Y:S02]  /*7110*/  SYNCS.PHASECHK.TRANS64.TRYWAIT P0, [R9+URZ], R4 ;  /* 0x00000004090075a7 */ /* 0x001064000800017f */
[----:B-1----:R-:W-:Y:S05]  /*7120*/  @!P0 NANOSLEEP.SYNCS 0x989680 ;  /* 0x009896800000895d */ /* 0x002fea0003900000 */
[----:B------:R-:W1:Y:S02]  /*7130*/  @!P0 SYNCS.PHASECHK.TRANS64 P0, [R9+URZ], R4 ;  /* 0x00000004090085a7 */ /* 0x000e64000800007f */
[----:B-1----:R-:W-:Y:S05]  /*7140*/  @!P0 BRA `(.L_x_189) ;  /* 0xfffffffc00f08947 */ /* 0x002fea000383ffff */
[----:B------:R-:W-:Y:S05]  /*7150*/  BRA `(.L_x_201) ;  /* 0xfffffff800fc7947 */ /* 0x000fea000383ffff */
.L_x_190:
[----:B0-----:R0:W1:Y:S02]  /*7160*/  SYNCS.PHASECHK.TRANS64.TRYWAIT P0, [R6+URZ], R5 ;  /* 0x00000005060075a7 */ /* 0x001064000800017f */
[----:B-1----:R-:W-:Y:S05]  /*7170*/  @!P0 NANOSLEEP.SYNCS 0x989680 ;  /* 0x009896800000895d */ /* 0x002fea0003900000 */
[----:B------:R-:W1:Y:S02]  /*7180*/  @!P0 SYNCS.PHASECHK.TRANS64 P0, [R6+URZ], R5 ;  /* 0x00000005060085a7 */ /* 0x000e64000800007f */
[----:B-1----:R-:W-:Y:S05]  /*7190*/  @!P0 BRA `(.L_x_190) ;  /* 0xfffffffc00f08947 */ /* 0x002fea000383ffff */
[----:B------:R-:W-:Y:S05]  /*71a0*/  BRA `(.L_x_202) ;  /* 0xfffffffc000c7947 */ /* 0x000fea000383ffff */
.L_x_191:
[----:B-1----:R1:W2:Y:S02]  /*71b0*/  SYNCS.PHASECHK.TRANS64.TRYWAIT P0, [R9+URZ], R4 ;  /* 0x00000004090075a7 */ /* 0x0022a4000800017f */
[----:B--2---:R-:W-:Y:S05]  /*71c0*/  @!P0 NANOSLEEP.SYNCS 0x989680 ;  /* 0x009896800000895d */ /* 0x004fea0003900000 */
[----:B------:R-:W2:Y:S02]  /*71d0*/  @!P0 SYNCS.PHASECHK.TRANS64 P0, [R9+URZ], R4 ;  /* 0x00000004090085a7 */ /* 0x000ea4000800007f */
[----:B--2---:R-:W-:Y:S05]  /*71e0*/  @!P0 BRA `(.L_x_191) ;  /* 0xfffffffc00f08947 */ /* 0x004fea000383ffff */
[----:B------:R-:W-:Y:S05]  /*71f0*/  BRA `(.L_x_203) ;  /* 0xfffffffc00147947 */ /* 0x000fea000383ffff */
.L_x_204:
[----:B------:R-:W-:-:S00]  /*7200*/  BRA `(.L_x_204) ;  /* 0xfffffffc00fc7947 */ /* 0x000fc0000383ffff */
[----:B------:R-:W-:-:S00]  /*7210*/  NOP ;  /* 0x0000000000007918 */ /* 0x000fc00000000000 */
        /* <DEDUP_REMOVED lines=14> */
.L_x_205:


//--------------------- .nv.global.init           --------------------------
	.section	.nv.global.init,"aw",@progbits
.nv.global.init:
	.type		$str$22,@object
	.size		$str$22,($str$23 - $str$22)
$str$22:
        /*0000*/ 	.byte	0x6b, 0x5f, 0x74, 0x69, 0x6c, 0x65, 0x5f, 0x63, 0x6f, 0x75, 0x6e, 0x74, 0x20, 0x3e, 0x3d, 0x20
        /*0010*/ 	.byte	0x31, 0x00
	.type		$str$23,@object
	.size		$str$23,(__unnamed_1 - $str$23)
$str$23:
        /*0012*/ 	.byte	0x2f, 0x74, 0x6d, 0x70, 0x2f, 0x63, 0x75, 0x74, 0x6c, 0x61, 0x73, 0x73, 0x5f, 0x73, 0x77, 0x65
        /*0022*/ 	.byte	0x65, 0x70, 0x5f, 0x73, 0x72, 0x63, 0x2f, 0x69, 0x6e, 0x63, 0x6c, 0x75, 0x64, 0x65, 0x2f, 0x63
        /*0032*/ 	.byte	0x75, 0x74, 0x6c, 0x61, 0x73, 0x73, 0x2f, 0x67, 0x65, 0x6d, 0x6d, 0x2f, 0x63, 0x6f, 0x6c, 0x6c
        /*0042*/ 	.byte	0x65, 0x63, 0x74, 0x69, 0x76, 0x65, 0x2f, 0x73, 0x6d, 0x39, 0x30, 0x5f, 0x6d, 0x6d, 0x61, 0x5f
        /*0052*/ 	.byte	0x74, 0x6d, 0x61, 0x5f, 0x67, 0x6d, 0x6d, 0x61, 0x5f, 0x73, 0x73, 0x5f, 0x77, 0x61, 0x72, 0x70
        /*0062*/ 	.byte	0x73, 0x70, 0x65, 0x63, 0x69, 0x61, 0x6c, 0x69, 0x7a, 0x65, 0x64, 0x2e, 0x68, 0x70, 0x70, 0x00
	.type		__unnamed_1,@object
	.size		__unnamed_1,(.L_0 - __unnamed_1)
__unnamed_1:
        /*0072*/ 	.byte	0x76, 0x6f, 0x69, 0x64, 0x20, 0x63, 0x75, 0x74, 0x6c, 0x61, 0x73, 0x73, 0x3a, 0x3a, 0x67, 0x65
        /* <DEDUP_REMOVED lines=173> */
        /*0b52*/ 	.byte	0x79, 0x5d, 0x00
.L_0:


//--------------------- .nv.shared._ZN7cutlass13device_kernelINS_4gemm6kernel13GemmUniversalIN4cute5tupleIJiiiiEEENS1_10collective13CollectiveMmaINS1_34MainloopSm90TmaGmmaWarpSpecializedILi5ENS5_IJNS4_1CILi2EEESB_NSA_ILi1EEEEEENS1_35KernelTmaWarpSpecializedCooperativeEEENS5_IJNSA_ILi128EEESG_NSA_ILi64EEEEEEaNS5_IJlSC_lEEEaSJ_NS4_8TiledMMAINS4_8MMA_AtomIJNS4_4SM904GMMA27MMA_64x128x32_S32S8S8_SS_TNEEEENS4_6LayoutINS5_IJSB_SC_SC_EEENS5_IJSC_NSA_ILi0EEESS_EEEEENS5_IJNS4_10UnderscoreESV_SV_EEEEENS4_23SM90_TMA_LOAD_MULTICASTENS4_14ComposedLayoutINS4_7SwizzleILi2ELi4ELi3EEENS4_18smem_ptr_flag_bitsILi8EEENSQ_INS5_IJNSA_ILi8EEESH_EEENS5_IJSH_SC_EEEEEEEvNS4_8identityESY_S18_vS19_EENS_8epilogue10collective6detail29Sm90TmaWarpSpecializedAdapterINS1C_15DefaultEpilogueIaSJ_SJ_NS1B_6thread17LinearCombinationIaLi1EiiLNS1G_9ScaleType4KindE0ELNS_15FloatRoundStyleE2EaEENS1_15EpilogueDefaultEEEEEvvEEEEvNT_6ParamsE --------------------------
	.section	.nv.shared._ZN7cutlass13device_kernelINS_4gemm6kernel13GemmUniversalIN4cute5tupleIJiiiiEEENS1_10collective13CollectiveMmaINS1_34MainloopSm90TmaGmmaWarpSpecializedILi5ENS5_IJNS4_1CILi2EEESB_NSA_ILi1EEEEEENS1_35KernelTmaWarpSpecializedCooperativeEEENS5_IJNSA_ILi128EEESG_NSA_ILi64EEEEEEaNS5_IJlSC_lEEEaSJ_NS4_8TiledMMAINS4_8MMA_AtomIJNS4_4SM904GMMA27MMA_64x128x32_S32S8S8_SS_TNEEEENS4_6LayoutINS5_IJSB_SC_SC_EEENS5_IJSC_NSA_ILi0EEESS_EEEEENS5_IJNS4_10UnderscoreESV_SV_EEEEENS4_23SM90_TMA_LOAD_MULTICASTENS4_14ComposedLayoutINS4_7SwizzleILi2ELi4ELi3EEENS4_18smem_ptr_flag_bitsILi8EEENSQ_INS5_IJNSA_ILi8EEESH_EEENS5_IJSH_SC_EEEEEEEvNS4_8identityESY_S18_vS19_EENS_8epilogue10collective6detail29Sm90TmaWarpSpecializedAdapterINS1C_15DefaultEpilogueIaSJ_SJ_NS1B_6thread17LinearCombinationIaLi1EiiLNS1G_9ScaleType4KindE0ELNS_15FloatRoundStyleE2EaEENS1_15EpilogueDefaultEEEEEvvEEEEvNT_6ParamsE,"aw",@nobits
	.sectionflags	@""
	.align	16
	.zero		1024


//--------------------- .nv.shared.reserved.0     --------------------------
	.section	.nv.shared.reserved.0,"aw",@nobits
	.weak		__nv_reservedSMEM_offset_0_alias
	.size		__nv_reservedSMEM_offset_0_alias, 0, 0
	.other		__nv_reservedSMEM_offset_0_alias,@"STO_CUDA_RESERVED_SHARED STV_DEFAULT"
__nv_reservedSMEM_offset_0_alias:
	.zero		0


//--------------------- .nv.global                --------------------------
	.section	.nv.global,"aw",@nobits
.nv.global:
	.type		_ZN39_INTERNAL_27d5b992_4_k_cu_623c133b_57094cute1_E,@object
	.size		_ZN39_INTERNAL_27d5b992_4_k_cu_623c133b_57094cute1_E,(_ZN39_INTERNAL_27d5b992_4_k_cu_623c133b_57094cuda3std3__45__cpo6cbeginE - _ZN39_INTERNAL_27d5b992_4_k_cu_623c133b_57094cute1_E)
_ZN39_INTERNAL_27d5b992_4_k_cu_623c133b_57094cute1_E:
	.zero		1
	.type		_ZN39_INTERNAL_27d5b992_4_k_cu_623c133b_57094cuda3std3__45__cpo6cbeginE,@object
	.size		_ZN39_INTERNAL_27d5b992_4_k_cu_623c133b_57094cuda3std3__45__cpo6cbeginE,(_ZN39_INTERNAL_27d5b992_4_k_cu_623c133b_57094cuda3std3__48in_placeE - _ZN39_INTERNAL_27d5b992_4_k_cu_623c133b_57094cuda3std3__45__cpo6cbeginE)
_ZN39_INTERNAL_27d5b992_4_k_cu_623c133b_57094cuda3std3__45__cpo6cbeginE:
	.zero		1
	.type		_ZN39_INTERNAL_27d5b992_4_k_cu_623c133b_57094cuda3std3__48in_placeE,@object
	.size		_ZN39_INTERNAL_27d5b992_4_k_cu_623c133b_57094cuda3std3__48in_placeE,(_ZN39_INTERNAL_27d5b992_4_k_cu_623c133b_57094cuda3std6ranges3__45__cpo9iter_moveE - _ZN39_INTERNAL_27d5b992_4_k_cu_623c133b_57094cuda3std3__48in_placeE)
_ZN39_INTERNAL_27d5b992_4_k_cu_623c133b_57094cuda3std3__48in_placeE:
	.zero		1
	.type		_ZN39_INTERNAL_27d5b992_4_k_cu_623c133b_57094cuda3std6ranges3__45__cpo9iter_moveE,@object
	.size		_ZN39_INTERNAL_27d5b992_4_k_cu_623c133b_57094cuda3std6ranges3__45__cpo9iter_moveE,(_ZN39_INTERNAL_27d5b992_4_k_cu_623c133b_57094cuda3std3__45__cpo5beginE - _ZN39_INTERNAL_27d5b992_4_k_cu_623c133b_57094cuda3std6ranges3__45__cpo9iter_moveE)
_ZN39_INTERNAL_27d5b992_4_k_cu_623c133b_57094cuda3std6ranges3__45__cpo9iter_moveE:
	.zero		1
	.type		_ZN39_INTERNAL_27d5b992_4_k_cu_623c133b_57094cuda3std3__45__cpo5beginE,@object
	.size		_ZN39_INTERNAL_27d5b992_4_k_cu_623c133b_57094cuda3std3__45__cpo5beginE,(_ZN39_INTERNAL_27d5b992_4_k_cu_623c133b_57094cuda3std3__441_GLOBAL__N__27d5b992_4_k_cu_623c133b_57096ignoreE - _ZN39_INTERNAL_27d5b992_4_k_cu_623c133b_57094cuda3std3__45__cpo5beginE)
_ZN39_INTERNAL_27d5b992_4_k_cu_623c133b_57094cuda3std3__45__cpo5beginE:
	.zero		1
	.type		_ZN39_INTERNAL_27d5b992_4_k_cu_623c133b_57094cuda3std3__441_GLOBAL__N__27d5b992_4_k_cu_623c133b_57096ignoreE,@object
	.size		_ZN39_INTERNAL_27d5b992_4_k_cu_623c133b_57094cuda3std3__441_GLOBAL__N__27d5b992_4_k_cu_623c133b_57096ignoreE,(_ZN39_INTERNAL_27d5b992_4_k_cu_623c133b_57094cute7productE - _ZN39_INTERNAL_27d5b992_4_k_cu_623c133b_57094cuda3std3__441_GLOBAL__N__27d5b992_4_k_cu_623c133b_57096ignoreE)
_ZN39_INTERNAL_27d5b992_4_k_cu_623c133b_57094cuda3std3__441_GLOBAL__N__27d5b992_4_k_cu_623c133b_57096ignoreE:
	.zero		1
	.type		_ZN39_INTERNAL_27d5b992_4_k_cu_623c133b_57094cute7productE,@object
	.size		_ZN39_INTERNAL_27d5b992_4_k_cu_623c133b_57094cute7productE,(_ZN39_INTERNAL_27d5b992_4_k_cu_623c133b_57094cuda3std3__45__cpo3endE - _ZN39_INTERNAL_27d5b992_4_k_cu_623c133b_57094cute7productE)
_ZN39_INTERNAL_27d5b992_4_k_cu_623c133b_57094cute7productE:
	.zero		1
	.type		_ZN39_INTERNAL_27d5b992_4_k_cu_623c133b_57094cuda3std3__45__cpo3endE,@object
	.size		_ZN39_INTERNAL_27d5b992_4_k_cu_623c133b_57094cuda3std3__45__cpo3endE,(_ZN39_INTERNAL_27d5b992_4_k_cu_623c133b_57094cuda3std3__419piecewise_constructE - _ZN39_INTERNAL_27d5b992_4_k_cu_623c133b_57094cuda3std3__45__cpo3endE)
_ZN39_INTERNAL_27d5b992_4_k_cu_623c133b_57094cuda3std3__45__cpo3endE:
	.zero		1
	.type		_ZN39_INTERNAL_27d5b992_4_k_cu_623c133b_57094cuda3std3__419piecewise_constructE,@object
	.size		_ZN39_INTERNAL_27d5b992_4_k_cu_623c133b_57094cuda3std3__419piecewise_constructE,(_ZN39_INTERNAL_27d5b992_4_k_cu_623c133b_57094cuda3std3__45__cpo4cendE - _ZN39_INTERNAL_27d5b992_4_k_cu_623c133b_57094cuda3std3__419piecewise_constructE)
_ZN39_INTERNAL_27d5b992_4_k_cu_623c133b_57094cuda3std3__419piecewise_constructE:
	.zero		1
	.type		_ZN39_INTERNAL_27d5b992_4_k_cu_623c133b_57094cuda3std3__45__cpo4cendE,@object
	.size		_ZN39_INTERNAL_27d5b992_4_k_cu_623c133b_57094cuda3std3__45__cpo4cendE,(_ZN39_INTERNAL_27d5b992_4_k_cu_623c133b_57094cuda3std6ranges3__45__cpo4swapE - _ZN39_INTERNAL_27d5b992_4_k_cu_623c133b_57094cuda3std3__45__cpo4cendE)
_ZN39_INTERNAL_27d5b992_4_k_cu_623c133b_57094cuda3std3__45__cpo4cendE:
	.zero		1
	.type		_ZN39_INTERNAL_27d5b992_4_k_cu_623c133b_57094cuda3std6ranges3__45__cpo4swapE,@object
	.size		_ZN39_INTERNAL_27d5b992_4_k_cu_623c133b_57094cuda3std6ranges3__45__cpo4swapE,(.L_8 - _ZN39_INTERNAL_27d5b992_4_k_cu_623c133b_57094cuda3std6ranges3__45__cpo4swapE)
_ZN39_INTERNAL_27d5b992_4_k_cu_623c133b_57094cuda3std6ranges3__45__cpo4swapE:
	.zero		1
.L_8:


//--------------------- .nv.constant0._ZN7cutlass13device_kernelINS_4gemm6kernel13GemmUniversalIN4cute5tupleIJiiiiEEENS1_10collective13CollectiveMmaINS1_34MainloopSm90TmaGmmaWarpSpecializedILi5ENS5_IJNS4_1CILi2EEESB_NSA_ILi1EEEEEENS1_35KernelTmaWarpSpecializedCooperativeEEENS5_IJNSA_ILi128EEESG_NSA_ILi64EEEEEEaNS5_IJlSC_lEEEaSJ_NS4_8TiledMMAINS4_8MMA_AtomIJNS4_4SM904GMMA27MMA_64x128x32_S32S8S8_SS_TNEEEENS4_6LayoutINS5_IJSB_SC_SC_EEENS5_IJSC_NSA_ILi0EEESS_EEEEENS5_IJNS4_10UnderscoreESV_SV_EEEEENS4_23SM90_TMA_LOAD_MULTICASTENS4_14ComposedLayoutINS4_7SwizzleILi2ELi4ELi3EEENS4_18smem_ptr_flag_bitsILi8EEENSQ_INS5_IJNSA_ILi8EEESH_EEENS5_IJSH_SC_EEEEEEEvNS4_8identityESY_S18_vS19_EENS_8epilogue10collective6detail29Sm90TmaWarpSpecializedAdapterINS1C_15DefaultEpilogueIaSJ_SJ_NS1B_6thread17LinearCombinationIaLi1EiiLNS1G_9ScaleType4KindE0ELNS_15FloatRoundStyleE2EaEENS1_15EpilogueDefaultEEEEEvvEEEEvNT_6ParamsE --------------------------
	.section	.nv.constant0._ZN7cutlass13device_kernelINS_4gemm6kernel13GemmUniversalIN4cute5tupleIJiiiiEEENS1_10collective13CollectiveMmaINS1_34MainloopSm90TmaGmmaWarpSpecializedILi5ENS5_IJNS4_1CILi2EEESB_NSA_ILi1EEEEEENS1_35KernelTmaWarpSpecializedCooperativeEEENS5_IJNSA_ILi128EEESG_NSA_ILi64EEEEEEaNS5_IJlSC_lEEEaSJ_NS4_8TiledMMAINS4_8MMA_AtomIJNS4_4SM904GMMA27MMA_64x128x32_S32S8S8_SS_TNEEEENS4_6LayoutINS5_IJSB_SC_SC_EEENS5_IJSC_NSA_ILi0EEESS_EEEEENS5_IJNS4_10UnderscoreESV_SV_EEEEENS4_23SM90_TMA_LOAD_MULTICASTENS4_14ComposedLayoutINS4_7SwizzleILi2ELi4ELi3EEENS4_18smem_ptr_flag_bitsILi8EEENSQ_INS5_IJNSA_ILi8EEESH_EEENS5_IJSH_SC_EEEEEEEvNS4_8identityESY_S18_vS19_EENS_8epilogue10collective6detail29Sm90TmaWarpSpecializedAdapterINS1C_15DefaultEpilogueIaSJ_SJ_NS1B_6thread17LinearCombinationIaLi1EiiLNS1G_9ScaleType4KindE0ELNS_15FloatRoundStyleE2EaEENS1_15EpilogueDefaultEEEEEvvEEEEvNT_6ParamsE,"a",@progbits
	.sectionflags	@""
	.align	4
.nv.constant0._ZN7cutlass13device_kernelINS_4gemm6kernel13GemmUniversalIN4cute5tupleIJiiiiEEENS1_10collective13CollectiveMmaINS1_34MainloopSm90TmaGmmaWarpSpecializedILi5ENS5_IJNS4_1CILi2EEESB_NSA_ILi1EEEEEENS1_35KernelTmaWarpSpecializedCooperativeEEENS5_IJNSA_ILi128EEESG_NSA_ILi64EEEEEEaNS5_IJlSC_lEEEaSJ_NS4_8TiledMMAINS4_8MMA_AtomIJNS4_4SM904GMMA27MMA_64x128x32_S32S8S8_SS_TNEEEENS4_6LayoutINS5_IJSB_SC_SC_EEENS5_IJSC_NSA_ILi0EEESS_EEEEENS5_IJNS4_10UnderscoreESV_SV_EEEEENS4_23SM90_TMA_LOAD_MULTICASTENS4_14ComposedLayoutINS4_7SwizzleILi2ELi4ELi3EEENS4_18smem_ptr_flag_bitsILi8EEENSQ_INS5_IJNSA_ILi8EEESH_EEENS5_IJSH_SC_EEEEEEEvNS4_8identityESY_S18_vS19_EENS_8epilogue10collective6detail29Sm90TmaWarpSpecializedAdapterINS1C_15DefaultEpilogueIaSJ_SJ_NS1B_6thread17LinearCombinationIaLi1EiiLNS1G_9ScaleType4KindE0ELNS_15FloatRoundStyleE2EaEENS1_15EpilogueDefaultEEEEEvvEEEEvNT_6ParamsE:
	.zero		1664


//--------------------- SYMBOLS --------------------------

	.type		.nv.reservedSmem.offset0,@object
	.size		.nv.reservedSmem.offset0,0x4
	.type		__assertfail,@function
